	.headerflags	@"EF_CUDA_TEXMODE_UNIFIED EF_CUDA_64BIT_ADDRESS EF_CUDA_ACCELERATORS EF_CUDA_SM90 EF_CUDA_VIRTUAL_SM(EF_CUDA_SM90)"
	.elftype	@"ET_EXEC"


//--------------------- .nv.info                  --------------------------
	.section	.nv.info,"",@"SHT_CUDA_INFO"
	.align	4


	//----- nvinfo : EIATTR_REGCOUNT
	.align		4
        /*0000*/ 	.byte	0x04, 0x2f
        /*0002*/ 	.short	(.L_1 - .L_0)
	.align		4
.L_0:
        /*0004*/ 	.word	index@(triton_mm)
        /*0008*/ 	.word	0x0000007c


	//----- nvinfo : EIATTR_MIN_STACK_SIZE
	.align		4
.L_1:
        /*000c*/ 	.byte	0x04, 0x12
        /*000e*/ 	.short	(.L_3 - .L_2)
	.align		4
.L_2:
        /*0010*/ 	.word	index@(triton_mm)
        /*0014*/ 	.word	0x00000000


	//----- nvinfo : EIATTR_FRAME_SIZE
	.align		4
.L_3:
        /*0018*/ 	.byte	0x04, 0x11
        /*001a*/ 	.short	(.L_5 - .L_4)
	.align		4
.L_4:
        /*001c*/ 	.word	index@(triton_mm)
        /*0020*/ 	.word	0x00000000


	//----- nvinfo : EIATTR_MIN_STACK_SIZE
	.align		4
.L_5:
        /*0024*/ 	.byte	0x04, 0x12
        /*0026*/ 	.short	(.L_7 - .L_6)
	.align		4
.L_6:
        /*0028*/ 	.word	index@(triton_mm)
        /*002c*/ 	.word	0x00000000
.L_7:


//--------------------- .nv.info.triton_mm        --------------------------
	.section	.nv.info.triton_mm,"",@"SHT_CUDA_INFO"
	.sectionflags	@""
	.align	4


	//----- nvinfo : EIATTR_CUDA_API_VERSION
	.align		4
        /*0000*/ 	.byte	0x04, 0x37
        /*0002*/ 	.short	(.L_9 - .L_8)
.L_8:
        /*0004*/ 	.word	0x0000007c


	//----- nvinfo : EIATTR_KPARAM_INFO
	.align		4
.L_9:
        /*0008*/ 	.byte	0x04, 0x17
        /*000a*/ 	.short	(.L_11 - .L_10)
.L_10:
        /*000c*/ 	.word	0x00000000
        /*0010*/ 	.short	0x0004
        /*0012*/ 	.short	0x001c
        /*0014*/ 	.byte	0x00, 0xf0, 0x11, 0x00


	//----- nvinfo : EIATTR_KPARAM_INFO
	.align		4
.L_11:
        /*0018*/ 	.byte	0x04, 0x17
        /*001a*/ 	.short	(.L_13 - .L_12)
.L_12:
        /*001c*/ 	.word	0x00000000
        /*0020*/ 	.short	0x0003
        /*0022*/ 	.short	0x0018
        /*0024*/ 	.byte	0x00, 0xf0, 0x11, 0x00


	//----- nvinfo : EIATTR_KPARAM_INFO
	.align		4
.L_13:
        /*0028*/ 	.byte	0x04, 0x17
        /*002a*/ 	.short	(.L_15 - .L_14)
.L_14:
        /*002c*/ 	.word	0x00000000
        /*0030*/ 	.short	0x0002
        /*0032*/ 	.short	0x0010
        /*0034*/ 	.byte	0x00, 0xf0, 0x21, 0x00


	//----- nvinfo : EIATTR_KPARAM_INFO
	.align		4
.L_15:
        /*0038*/ 	.byte	0x04, 0x17
        /*003a*/ 	.short	(.L_17 - .L_16)
.L_16:
        /*003c*/ 	.word	0x00000000
        /*0040*/ 	.short	0x0001
        /*0042*/ 	.short	0x0008
        /*0044*/ 	.byte	0x00, 0xf0, 0x21, 0x00


	//----- nvinfo : EIATTR_KPARAM_INFO
	.align		4
.L_17:
        /*0048*/ 	.byte	0x04, 0x17
        /*004a*/ 	.short	(.L_19 - .L_18)
.L_18:
        /*004c*/ 	.word	0x00000000
        /*0050*/ 	.short	0x0000
        /*0052*/ 	.short	0x0000
        /*0054*/ 	.byte	0x00, 0xf0, 0x21, 0x00


	//----- nvinfo : EIATTR_SPARSE_MMA_MASK
	.align		4
.L_19:
        /*0058*/ 	.byte	0x03, 0x50
        /*005a*/ 	.short	0x0000


	//----- nvinfo : EIATTR_MAXREG_COUNT
	.align		4
        /*005c*/ 	.byte	0x03, 0x1b
        /*005e*/ 	.short	0x00ff


	//----- nvinfo : EIATTR_COOP_GROUP_MASK_REGIDS
	.align		4
        /*0060*/ 	.byte	0x04, 0x29
        /*0062*/ 	.short	(.L_21 - .L_20)


	//   ....[0]....
.L_20:
        /*0064*/ 	.word	0xffffffff


	//----- nvinfo : EIATTR_COOP_GROUP_INSTR_OFFSETS
	.align		4
.L_21:
        /*0068*/ 	.byte	0x04, 0x28
        /*006a*/ 	.short	(.L_23 - .L_22)


	//   ....[0]....
.L_22:
        /*006c*/ 	.word	0x000013c0


	//----- nvinfo : EIATTR_EXIT_INSTR_OFFSETS
	.align		4
.L_23:
        /*0070*/ 	.byte	0x04, 0x1c
        /*0072*/ 	.short	(.L_25 - .L_24)


	//   ....[0]....
.L_24:
        /*0074*/ 	.word	0x00000050


	//   ....[1]....
        /*0078*/ 	.word	0x00002150


	//   ....[2]....
        /*007c*/ 	.word	0x000021a0


	//----- nvinfo : EIATTR_MAX_THREADS
	.align		4
.L_25:
        /*0080*/ 	.byte	0x04, 0x05
        /*0082*/ 	.short	(.L_27 - .L_26)
.L_26:
        /*0084*/ 	.word	0x00000080
        /*0088*/ 	.word	0x00000001
        /*008c*/ 	.word	0x00000001


	//----- nvinfo : EIATTR_CBANK_PARAM_SIZE
	.align		4
.L_27:
        /*0090*/ 	.byte	0x03, 0x19
        /*0092*/ 	.short	0x0020


	//----- nvinfo : EIATTR_PARAM_CBANK
	.align		4
        /*0094*/ 	.byte	0x04, 0x0a
        /*0096*/ 	.short	(.L_29 - .L_28)
	.align		4
.L_28:
        /*0098*/ 	.word	index@(.nv.constant0.triton_mm)
        /*009c*/ 	.short	0x0210
        /*009e*/ 	.short	0x0020


	//----- nvinfo : EIATTR_SW_WAR
	.align		4
.L_29:
        /*00a0*/ 	.byte	0x04, 0x36
        /*00a2*/ 	.short	(.L_31 - .L_30)
.L_30:
        /*00a4*/ 	.word	0x00000008
.L_31:


//--------------------- .nv.callgraph             --------------------------
	.section	.nv.callgraph,"",@"SHT_CUDA_CALLGRAPH"
	.align	4
	.sectionentsize	8
	.align		4
        /*0000*/ 	.word	0x00000000
	.align		4
        /*0004*/ 	.word	0xffffffff
	.align		4
        /*0008*/ 	.word	0x00000000
	.align		4
        /*000c*/ 	.word	0xfffffffe
	.align		4
        /*0010*/ 	.word	0x00000000
	.align		4
        /*0014*/ 	.word	0xfffffffd
	.align		4
        /*0018*/ 	.word	0x00000000
	.align		4
        /*001c*/ 	.word	0xfffffffc


//--------------------- .text.triton_mm           --------------------------
	.section	.text.triton_mm,"ax",@progbits
	.sectionflags	@"SHF_BARRIERS=1"
	.align	128
        .global         triton_mm
        .type           triton_mm,@function
        .size           triton_mm,(.L_x_2 - triton_mm)
        .other          triton_mm,@"STO_CUDA_ENTRY STV_DEFAULT"
triton_mm:
.text.triton_mm:
[----:B------:R-:W1:Y:S02]  /*0000*/  LDC R1, c[0x0][0x28] ;  /* 0x00000a00ff017b82 */ /* 0x000e640000000800 */
[----:B------:R-:W2:Y:S02]  /*0010*/  LDC.64 R2, c[0x0][0x228] ;  /* 0x00008a00ff027b82 */ /* 0x000ea40000000a00 */
[----:B--2---:R-:W-:-:S04]  /*0020*/  IMAD.IADD R0, R3, 0x1, R2 ;  /* 0x0000000103007824 */ /* 0x004fc800078e0202 */
[----:B------:R-:W-:-:S05]  /*0030*/  IMAD R2, R0, 0xc00, RZ ;  /* 0x00000c0000027824 */ /* 0x000fca00078e02ff */
[----:B------:R-:W-:-:S13]  /*0040*/  ISETP.NE.AND P0, PT, R2, RZ, PT ;  /* 0x000000ff0200720c */ /* 0x000fda0003f05270 */
[----:B------:R-:W-:Y:S05]  /*0050*/  @!P0 EXIT ;  /* 0x000000000000894d */ /* 0x000fea0003800000 */
[----:B------:R-:W2:Y:S01]  /*0060*/  S2R R10, SR_CTAID.X ;  /* 0x00000000000a7919 */ /* 0x000ea20000002500 */
[----:B------:R-:W-:Y:S01]  /*0070*/  VIADD R2, R0, 0x3f ;  /* 0x0000003f00027836 */ /* 0x000fe20000000000 */
[----:B------:R-:W-:Y:S01]  /*0080*/  IABS R31, R0 ;  /* 0x00000000001f7213 */ /* 0x000fe20000000000 */
[----:B------:R-:W3:Y:S01]  /*0090*/  S2UR UR14, SR_CgaCtaId ;  /* 0x00000000000e79c3 */ /* 0x000ee20000008800 */
[----:B------:R-:W4:Y:S01]  /*00a0*/  S2R R86, SR_TID.X ;  /* 0x0000000000567919 */ /* 0x000f220000002100 */
[----:B------:R-:W-:Y:S01]  /*00b0*/  UMOV UR4, 0x400 ;  /* 0x0000040000047882 */ /* 0x000fe20000000000 */
[----:B------:R-:W-:Y:S01]  /*00c0*/  SHF.R.S32.HI R3, RZ, 0x1f, R2 ;  /* 0x0000001fff037819 */ /* 0x000fe20000011402 */
[----:B------:R-:W-:Y:S01]  /*00d0*/  ULDC.64 UR18, c[0x0][0x208] ;  /* 0x0000820000127ab9 */ /* 0x000fe20000000a00 */
[----:B------:R-:W-:Y:S01]  /*00e0*/  IMAD.MOV.U32 R112, RZ, RZ, -0x40 ;  /* 0xffffffc0ff707424 */ /* 0x000fe200078e00ff */
[----:B------:R-:W-:Y:S02]  /*00f0*/  CS2R R62, SRZ ;  /* 0x00000000003e7805 */ /* 0x000fe4000001ff00 */
[----:B------:R-:W-:Y:S01]  /*0100*/  LEA.HI R3, R3, R2, RZ, 0x6 ;  /* 0x0000000203037211 */ /* 0x000fe200078f30ff */
[----:B------:R-:W5:Y:S01]  /*0110*/  LDC.64 R44, c[0x0][0x218] ;  /* 0x00008600ff2c7b82 */ /* 0x000f620000000a00 */
[----:B------:R-:W-:-:S02]  /*0120*/  CS2R R64, SRZ ;  /* 0x0000000000407805 */ /* 0x000fc4000001ff00 */
[----:B------:R-:W-:Y:S02]  /*0130*/  CS2R R66, SRZ ;  /* 0x0000000000427805 */ /* 0x000fe4000001ff00 */
[----:B------:R-:W-:Y:S02]  /*0140*/  CS2R R68, SRZ ;  /* 0x0000000000447805 */ /* 0x000fe4000001ff00 */
[----:B------:R-:W-:Y:S02]  /*0150*/  CS2R R70, SRZ ;  /* 0x0000000000467805 */ /* 0x000fe4000001ff00 */
[----:B------:R-:W-:Y:S02]  /*0160*/  CS2R R72, SRZ ;  /* 0x0000000000487805 */ /* 0x000fe4000001ff00 */
[----:B------:R-:W-:Y:S02]  /*0170*/  CS2R R74, SRZ ;  /* 0x00000000004a7805 */ /* 0x000fe4000001ff00 */
[----:B------:R-:W-:-:S02]  /*0180*/  CS2R R76, SRZ ;  /* 0x00000000004c7805 */ /* 0x000fc4000001ff00 */
[----:B------:R-:W-:Y:S02]  /*0190*/  CS2R R78, SRZ ;  /* 0x00000000004e7805 */ /* 0x000fe4000001ff00 */
[----:B------:R-:W-:Y:S02]  /*01a0*/  CS2R R80, SRZ ;  /* 0x0000000000507805 */ /* 0x000fe4000001ff00 */
[----:B------:R-:W-:Y:S02]  /*01b0*/  CS2R R82, SRZ ;  /* 0x0000000000527805 */ /* 0x000fe4000001ff00 */
[----:B------:R-:W-:Y:S01]  /*01c0*/  CS2R R84, SRZ ;  /* 0x0000000000547805 */ /* 0x000fe2000001ff00 */
[----:B------:R-:W-:Y:S01]  /*01d0*/  UMOV UR15, 0x1 ;  /* 0x00000001000f7882 */ /* 0x000fe20000000000 */
[----:B------:R-:W-:Y:S01]  /*01e0*/  UMOV UR6, 0xffffffff ;  /* 0xffffffff00067882 */ /* 0x000fe20000000000 */
[----:B------:R-:W-:Y:S01]  /*01f0*/  UMOV UR5, URZ ;  /* 0x0000003f00057c82 */ /* 0x000fe20008000000 */
[----:B---3--:R-:W-:-:S03]  /*0200*/  UPRMT UR14, UR14, 0x654, UR4 ;  /* 0x000006540e0e7896 */ /* 0x008fc60008000004 */
[----:B------:R-:W-:Y:S01]  /*0210*/  UMOV UR4, URZ ;  /* 0x0000003f00047c82 */ /* 0x000fe20008000000 */
[----:B------:R-:W-:Y:S01]  /*0220*/  UIADD3 UR17, UR14, 0x6000, URZ ;  /* 0x000060000e117890 */ /* 0x000fe2000fffe03f */
[----:B--2---:R-:W-:Y:S01]  /*0230*/  IMAD.HI R4, R10, 0x2aaaaaab, RZ ;  /* 0x2aaaaaab0a047827 */ /* 0x004fe200078e02ff */
[----:B------:R-:W-:Y:S02]  /*0240*/  IABS R11, R10 ;  /* 0x0000000a000b7213 */ /* 0x000fe40000000000 */
[----:B----4-:R-:W-:Y:S01]  /*0250*/  SHF.R.U32.HI R13, RZ, 0x3, R86 ;  /* 0x00000003ff0d7819 */ /* 0x010fe20000011656 */
[----:B------:R-:W-:Y:S01]  /*0260*/  IMAD.SHL.U32 R15, R86, 0x8, RZ ;  /* 0x00000008560f7824 */ /* 0x000fe200078e00ff */
[----:B------:R-:W-:Y:S02]  /*0270*/  SHF.R.U32.HI R5, RZ, 0x1f, R4 ;  /* 0x0000001fff057819 */ /* 0x000fe40000011604 */
[----:B------:R-:W-:Y:S02]  /*0280*/  SGXT.U32 R13, R13, 0x4 ;  /* 0x000000040d0d781a */ /* 0x000fe40000000000 */
[----:B------:R-:W-:-:S02]  /*0290*/  LEA.HI.SX32 R5, R4, R5, 0x1b ;  /* 0x0000000504057211 */ /* 0x000fc400078fdaff */
[--C-:B------:R-:W-:Y:S02]  /*02a0*/  SHF.R.U32.HI R113, RZ, 0x5, R86.reuse ;  /* 0x00000005ff717819 */ /* 0x100fe40000011656 */
[----:B------:R-:W-:Y:S01]  /*02b0*/  SHF.R.U32.HI R111, RZ, 0x4, R86 ;  /* 0x00000004ff6f7819 */ /* 0x000fe20000011656 */
[----:B------:R-:W-:Y:S01]  /*02c0*/  IMAD.SHL.U32 R6, R5, 0x8, RZ ;  /* 0x0000000805067824 */ /* 0x000fe200078e00ff */
[----:B------:R-:W-:Y:S01]  /*02d0*/  LOP3.LUT R113, R113, 0x7fffffc, RZ, 0xc0, !PT ;  /* 0x07fffffc71717812 */ /* 0x000fe200078ec0ff */
[----:B------:R-:W-:Y:S01]  /*02e0*/  IMAD R5, R5, -0xc0, R10 ;  /* 0xffffff4005057824 */ /* 0x000fe200078e020a */
[----:B------:R-:W-:Y:S02]  /*02f0*/  SGXT.U32 R111, R111, 0x1 ;  /* 0x000000016f6f781a */ /* 0x000fe40000000000 */
[----:B------:R-:W-:Y:S02]  /*0300*/  LEA.HI.SX32 R3, R3, -R6, 0x1a ;  /* 0x8000000603037211 */ /* 0x000fe400078fd2ff */
[----:B------:R-:W-:-:S02]  /*0310*/  IABS R14, R5 ;  /* 0x00000005000e7213 */ /* 0x000fc40000000000 */
[----:B------:R-:W-:-:S04]  /*0320*/  VIMNMX R4, R3, 0x8, PT ;  /* 0x0000000803047848 */ /* 0x000fc80003fe0100 */
[-C--:B------:R-:W-:Y:S02]  /*0330*/  IABS R12, R4.reuse ;  /* 0x00000004000c7213 */ /* 0x080fe40000000000 */
[-C--:B------:R-:W-:Y:S02]  /*0340*/  IABS R8, R4.reuse ;  /* 0x0000000400087213 */ /* 0x080fe40000000000 */
[----:B------:R-:W2:Y:S01]  /*0350*/  I2F.RP R7, R12 ;  /* 0x0000000c00077306 */ /* 0x000ea20000209400 */
[----:B------:R-:W-:-:S04]  /*0360*/  LOP3.LUT R5, R5, R4, RZ, 0x3c, !PT ;  /* 0x0000000405057212 */ /* 0x000fc800078e3cff */
[----:B------:R-:W-:-:S03]  /*0370*/  ISETP.GE.AND P3, PT, R5, RZ, PT ;  /* 0x000000ff0500720c */ /* 0x000fc60003f66270 */
[----:B--2---:R-:W2:Y:S02]  /*0380*/  MUFU.RCP R7, R7 ;  /* 0x0000000700077308 */ /* 0x004ea40000001000 */
[----:B--2---:R-:W-:-:S06]  /*0390*/  VIADD R2, R7, 0xffffffe ;  /* 0x0ffffffe07027836 */ /* 0x004fcc0000000000 */
[----:B------:R2:W3:Y:S02]  /*03a0*/  F2I.FTZ.U32.TRUNC.NTZ R3, R2 ;  /* 0x0000000200037305 */ /* 0x0004e4000021f000 */
[----:B--2---:R-:W-:Y:S02]  /*03b0*/  IMAD.MOV.U32 R2, RZ, RZ, RZ ;  /* 0x000000ffff027224 */ /* 0x004fe400078e00ff */
[----:B---3--:R-:W-:-:S04]  /*03c0*/  IMAD.MOV R9, RZ, RZ, -R3 ;  /* 0x000000ffff097224 */ /* 0x008fc800078e0a03 */
[----:B------:R-:W-:-:S04]  /*03d0*/  IMAD R9, R9, R12, RZ ;  /* 0x0000000c09097224 */ /* 0x000fc800078e02ff */
[----:B------:R-:W-:-:S04]  /*03e0*/  IMAD.HI.U32 R3, R3, R9, R2 ;  /* 0x0000000903037227 */ /* 0x000fc800078e0002 */
[----:B------:R-:W-:Y:S02]  /*03f0*/  IMAD.MOV R9, RZ, RZ, -R8 ;  /* 0x000000ffff097224 */ /* 0x000fe400078e0a08 */
[C---:B------:R-:W-:Y:S01]  /*0400*/  IMAD.HI.U32 R2, R3.reuse, R14, RZ ;  /* 0x0000000e03027227 */ /* 0x040fe200078e00ff */
[----:B------:R-:W2:Y:S03]  /*0410*/  I2F.RP R8, R31 ;  /* 0x0000001f00087306 */ /* 0x000ea60000209400 */
[----:B------:R-:W-:Y:S02]  /*0420*/  IMAD R7, R2, R9, R14 ;  /* 0x0000000902077224 */ /* 0x000fe400078e020e */
[----:B------:R-:W-:Y:S01]  /*0430*/  IMAD.MOV.U32 R14, RZ, RZ, R11 ;  /* 0x000000ffff0e7224 */ /* 0x000fe200078e000b */
[----:B------:R-:W-:Y:S02]  /*0440*/  LOP3.LUT R11, R15, 0x38, R86, 0x48, !PT ;  /* 0x000000380f0b7812 */ /* 0x000fe400078e4856 */
[----:B------:R-:W-:Y:S01]  /*0450*/  ISETP.GT.U32.AND P2, PT, R12, R7, PT ;  /* 0x000000070c00720c */ /* 0x000fe20003f44070 */
[----:B------:R-:W-:Y:S01]  /*0460*/  IMAD.HI.U32 R3, R3, R14, RZ ;  /* 0x0000000e03037227 */ /* 0x000fe200078e00ff */
[----:B------:R-:W-:-:S03]  /*0470*/  LOP3.LUT R15, R15, 0x38, RZ, 0xc0, !PT ;  /* 0x000000380f0f7812 */ /* 0x000fc600078ec0ff */
[----:B------:R-:W-:Y:S01]  /*0480*/  IMAD R3, R3, R9, R14 ;  /* 0x0000000903037224 */ /* 0x000fe200078e020e */
[----:B--2---:R-:W2:Y:S04]  /*0490*/  MUFU.RCP R8, R8 ;  /* 0x0000000800087308 */ /* 0x004ea80000001000 */
[----:B------:R-:W-:-:S03]  /*04a0*/  ISETP.GT.U32.AND P1, PT, R12, R3, PT ;  /* 0x000000030c00720c */ /* 0x000fc60003f24070 */
[--C-:B------:R-:W-:Y:S02]  /*04b0*/  @!P2 IMAD.IADD R7, R7, 0x1, -R12.reuse ;  /* 0x000000010707a824 */ /* 0x100fe400078e0a0c */
[----:B------:R-:W-:Y:S01]  /*04c0*/  @!P2 VIADD R2, R2, 0x1 ;  /* 0x000000010202a836 */ /* 0x000fe20000000000 */
[----:B------:R-:W-:Y:S02]  /*04d0*/  ISETP.GE.AND P2, PT, R10, RZ, PT ;  /* 0x000000ff0a00720c */ /* 0x000fe40003f46270 */
[----:B------:R-:W-:Y:S02]  /*04e0*/  ISETP.GE.U32.AND P0, PT, R7, R12, PT ;  /* 0x0000000c0700720c */ /* 0x000fe40003f06070 */
[----:B------:R-:W-:Y:S01]  /*04f0*/  IABS R10, R0 ;  /* 0x00000000000a7213 */ /* 0x000fe20000000000 */
[----:B--2---:R-:W-:Y:S02]  /*0500*/  VIADD R7, R8, 0xffffffe ;  /* 0x0ffffffe08077836 */ /* 0x004fe40000000000 */
[----:B------:R-:W-:-:S02]  /*0510*/  @!P1 IMAD.IADD R3, R3, 0x1, -R12 ;  /* 0x0000000103039824 */ /* 0x000fc400078e0a0c */
[----:B------:R-:W2:Y:S01]  /*0520*/  F2I.FTZ.U32.TRUNC.NTZ R5, R7 ;  /* 0x0000000700057305 */ /* 0x000ea2000021f000 */
[----:B------:R-:W-:Y:S01]  /*0530*/  IMAD.MOV R17, RZ, RZ, -R10 ;  /* 0x000000ffff117224 */ /* 0x000fe200078e0a0a */
[----:B------:R-:W-:Y:S02]  /*0540*/  LOP3.LUT R10, R13, 0x70, RZ, 0xfc, !PT ;  /* 0x000000700d0a7812 */ /* 0x000fe400078efcff */
[----:B------:R-:W-:Y:S02]  /*0550*/  ISETP.GT.U32.AND P1, PT, R12, R3, PT ;  /* 0x000000030c00720c */ /* 0x000fe40003f24070 */
[----:B------:R-:W-:Y:S01]  /*0560*/  @P0 VIADD R2, R2, 0x1 ;  /* 0x0000000102020836 */ /* 0x000fe20000000000 */
[----:B------:R-:W-:Y:S01]  /*0570*/  ISETP.NE.AND P0, PT, R4, RZ, PT ;  /* 0x000000ff0400720c */ /* 0x000fe20003f05270 */
[----:B------:R-:W-:Y:S01]  /*0580*/  IMAD R10, R10, 0x40, R11 ;  /* 0x000000400a0a7824 */ /* 0x000fe200078e020b */
[----:B------:R-:W-:Y:S01]  /*0590*/  LOP3.LUT R4, RZ, R4, RZ, 0x33, !PT ;  /* 0x00000004ff047212 */ /* 0x000fe200078e33ff */
[----:B------:R-:W-:-:S03]  /*05a0*/  @!P3 IMAD.MOV R2, RZ, RZ, -R2 ;  /* 0x000000ffff02b224 */ /* 0x000fc600078e0a02 */
[----:B------:R-:W-:Y:S02]  /*05b0*/  LEA R61, R10, UR14, 0x1 ;  /* 0x0000000e0a3d7c11 */ /* 0x000fe4000f8e08ff */
[----:B------:R-:W-:Y:S01]  /*05c0*/  SEL R2, R4, R2, !P0 ;  /* 0x0000000204027207 */ /* 0x000fe20004000000 */
[----:B--2---:R-:W-:Y:S02]  /*05d0*/  IMAD.MOV R8, RZ, RZ, -R5 ;  /* 0x000000ffff087224 */ /* 0x004fe400078e0a05 */
[----:B------:R-:W-:Y:S02]  /*05e0*/  @!P1 IMAD.IADD R3, R3, 0x1, -R12 ;  /* 0x0000000103039824 */ /* 0x000fe400078e0a0c */
[----:B------:R-:W-:Y:S02]  /*05f0*/  IMAD.SHL.U32 R2, R2, 0x80, RZ ;  /* 0x0000008002027824 */ /* 0x000fe400078e00ff */
[----:B------:R-:W-:Y:S02]  /*0600*/  @!P2 IMAD.MOV R3, RZ, RZ, -R3 ;  /* 0x000000ffff03a224 */ /* 0x000fe400078e0a03 */
[----:B------:R-:W-:Y:S01]  /*0610*/  IMAD R7, R8, R31, RZ ;  /* 0x0000001f08077224 */ /* 0x000fe200078e02ff */
[----:B------:R-:W-:-:S02]  /*0620*/  LOP3.LUT R33, R2, R13, RZ, 0xfc, !PT ;  /* 0x0000000d02217212 */ /* 0x000fc400078efcff */
[----:B------:R-:W-:Y:S01]  /*0630*/  SEL R3, R4, R3, !P0 ;  /* 0x0000000304037207 */ /* 0x000fe20004000000 */
[----:B------:R-:W-:Y:S01]  /*0640*/  IMAD.MOV.U32 R4, RZ, RZ, RZ ;  /* 0x000000ffff047224 */ /* 0x000fe200078e00ff */
[----:B------:R-:W-:Y:S01]  /*0650*/  LOP3.LUT R30, R2, 0x10, R13, 0xfe, !PT ;  /* 0x00000010021e7812 */ /* 0x000fe200078efe0d */
[----:B------:R-:W-:Y:S01]  /*0660*/  IMAD.HI R8, R33, 0x2aaaaaab, RZ ;  /* 0x2aaaaaab21087827 */ /* 0x000fe200078e02ff */
[----:B------:R-:W-:Y:S02]  /*0670*/  LOP3.LUT R32, R2, 0x20, R13, 0xfe, !PT ;  /* 0x0000002002207812 */ /* 0x000fe400078efe0d */
[----:B------:R-:W-:Y:S01]  /*0680*/  LOP3.LUT R34, R2, 0x30, R13, 0xfe, !PT ;  /* 0x0000003002227812 */ /* 0x000fe200078efe0d */
[----:B------:R-:W-:Y:S01]  /*0690*/  IMAD.HI.U32 R7, R5, R7, R4 ;  /* 0x0000000705077227 */ /* 0x000fe200078e0004 */
[----:B------:R-:W-:Y:S02]  /*06a0*/  SHF.R.U32.HI R5, RZ, 0x1f, R8 ;  /* 0x0000001fff057819 */ /* 0x000fe40000011608 */
[----:B------:R-:W-:Y:S01]  /*06b0*/  LOP3.LUT R42, R2, 0x70, R13, 0xfe, !PT ;  /* 0x00000070022a7812 */ /* 0x000fe200078efe0d */
[----:B------:R-:W-:Y:S01]  /*06c0*/  IMAD.IADD R4, R6, 0x1, R3 ;  /* 0x0000000106047824 */ /* 0x000fe200078e0203 */
[----:B------:R-:W-:Y:S01]  /*06d0*/  SHF.R.U32.HI R3, RZ, 0x4, R86 ;  /* 0x00000004ff037819 */ /* 0x000fe20000011656 */
[----:B------:R-:W-:Y:S01]  /*06e0*/  IMAD.HI R9, R30, 0x2aaaaaab, RZ ;  /* 0x2aaaaaab1e097827 */ /* 0x000fe200078e02ff */
[----:B------:R-:W-:-:S02]  /*06f0*/  LEA.HI R18, R8, R5, RZ, 0x17 ;  /* 0x0000000508127211 */ /* 0x000fc400078fb8ff */
[----:B------:R-:W-:Y:S02]  /*0700*/  CS2R R86, SRZ ;  /* 0x0000000000567805 */ /* 0x000fe4000001ff00 */
[----:B------:R-:W-:Y:S01]  /*0710*/  SGXT.U32 R3, R3, 0x3 ;  /* 0x000000030303781a */ /* 0x000fe20000000000 */
[----:B------:R-:W-:Y:S01]  /*0720*/  IMAD.SHL.U32 R4, R4, 0x40, RZ ;  /* 0x0000004004047824 */ /* 0x000fe200078e00ff */
[----:B------:R-:W-:Y:S01]  /*0730*/  SHF.R.U32.HI R6, RZ, 0x1f, R9 ;  /* 0x0000001fff067819 */ /* 0x000fe20000011609 */
[----:B------:R-:W-:Y:S01]  /*0740*/  IMAD.HI R28, R42, 0x2aaaaaab, RZ ;  /* 0x2aaaaaab2a1c7827 */ /* 0x000fe200078e02ff */
[----:B------:R-:W-:Y:S02]  /*0750*/  LOP3.LUT R36, R2, 0x40, R13, 0xfe, !PT ;  /* 0x0000004002247812 */ /* 0x000fe400078efe0d */
[----:B------:R-:W-:Y:S01]  /*0760*/  LOP3.LUT R5, R4, R13, RZ, 0xfc, !PT ;  /* 0x0000000d04057212 */ /* 0x000fe200078efcff */
[----:B------:R-:W-:Y:S01]  /*0770*/  IMAD R18, R18, -0xc00, R33 ;  /* 0xfffff40012127824 */ /* 0x000fe200078e0221 */
[----:B------:R-:W-:Y:S01]  /*0780*/  LEA.HI R19, R9, R6, RZ, 0x17 ;  /* 0x0000000609137211 */ /* 0x000fe200078fb8ff */
[----:B------:R-:W-:Y:S01]  /*0790*/  IMAD.HI R6, R32, 0x2aaaaaab, RZ ;  /* 0x2aaaaaab20067827 */ /* 0x000fe200078e02ff */
[----:B------:R-:W-:-:S02]  /*07a0*/  LOP3.LUT R3, R4, R3, RZ, 0xfc, !PT ;  /* 0x0000000304037212 */ /* 0x000fc400078efcff */
[----:B------:R-:W-:Y:S01]  /*07b0*/  LOP3.LUT R8, R4, 0x10, R13, 0xfe, !PT ;  /* 0x0000001004087812 */ /* 0x000fe200078efe0d */
[----:B------:R-:W-:Y:S01]  /*07c0*/  IMAD.HI R22, R36, 0x2aaaaaab, RZ ;  /* 0x2aaaaaab24167827 */ /* 0x000fe200078e02ff */
[----:B------:R-:W-:Y:S02]  /*07d0*/  LOP3.LUT R9, R4, 0x20, R13, 0xfe, !PT ;  /* 0x0000002004097812 */ /* 0x000fe400078efe0d */
[----:B------:R-:W-:Y:S02]  /*07e0*/  LOP3.LUT R4, R4, 0x30, R13, 0xfe, !PT ;  /* 0x0000003004047812 */ /* 0x000fe400078efe0d */
[----:B------:R-:W-:Y:S02]  /*07f0*/  IABS R12, R5 ;  /* 0x00000005000c7213 */ /* 0x000fe40000000000 */
[----:B------:R-:W-:Y:S02]  /*0800*/  ISETP.GE.AND P3, PT, R8, RZ, PT ;  /* 0x000000ff0800720c */ /* 0x000fe40003f66270 */
[----:B------:R-:W-:-:S02]  /*0810*/  IABS R14, R8 ;  /* 0x00000008000e7213 */ /* 0x000fc40000000000 */
[----:B------:R-:W-:Y:S02]  /*0820*/  ISETP.GE.AND P1, PT, R4, RZ, PT ;  /* 0x000000ff0400720c */ /* 0x000fe40003f26270 */
[----:B------:R-:W-:Y:S01]  /*0830*/  IABS R8, R4 ;  /* 0x0000000400087213 */ /* 0x000fe20000000000 */
[----:B------:R-:W-:Y:S01]  /*0840*/  IMAD.HI.U32 R4, R7, R12, RZ ;  /* 0x0000000c07047227 */ /* 0x000fe200078e00ff */
[----:B------:R-:W-:Y:S02]  /*0850*/  ISETP.GE.AND P0, PT, R5, RZ, PT ;  /* 0x000000ff0500720c */ /* 0x000fe40003f06270 */
[----:B------:R-:W-:Y:S01]  /*0860*/  IABS R16, R9 ;  /* 0x0000000900107213 */ /* 0x000fe20000000000 */
[----:B------:R-:W-:Y:S01]  /*0870*/  IMAD R12, R4, R17, R12 ;  /* 0x00000011040c7224 */ /* 0x000fe200078e020c */
[----:B------:R-:W-:Y:S01]  /*0880*/  SHF.R.U32.HI R5, RZ, 0x1f, R6 ;  /* 0x0000001fff057819 */ /* 0x000fe20000011606 */
[----:B------:R-:W-:Y:S01]  /*0890*/  IMAD.HI.U32 R4, R7, R14, RZ ;  /* 0x0000000e07047227 */ /* 0x000fe200078e00ff */
[----:B------:R-:W-:-:S02]  /*08a0*/  ISETP.GE.AND P2, PT, R9, RZ, PT ;  /* 0x000000ff0900720c */ /* 0x000fc40003f46270 */
[----:B------:R-:W-:Y:S01]  /*08b0*/  ISETP.GT.U32.AND P4, PT, R31, R12, PT ;  /* 0x0000000c1f00720c */ /* 0x000fe20003f84070 */
[----:B------:R-:W-:Y:S01]  /*08c0*/  IMAD R14, R4, R17, R14 ;  /* 0x00000011040e7224 */ /* 0x000fe200078e020e */
[----:B------:R-:W-:Y:S01]  /*08d0*/  LEA.HI R21, R6, R5, RZ, 0x17 ;  /* 0x0000000506157211 */ /* 0x000fe200078fb8ff */
[----:B------:R-:W-:Y:S01]  /*08e0*/  IMAD.HI.U32 R5, R7, R16, RZ ;  /* 0x0000001007057227 */ /* 0x000fe200078e00ff */
[----:B------:R-:W-:Y:S02]  /*08f0*/  LOP3.LUT R4, R13, 0x10, RZ, 0xfc, !PT ;  /* 0x000000100d047812 */ /* 0x000fe400078efcff */
[----:B------:R-:W-:Y:S01]  /*0900*/  ISETP.GT.U32.AND P6, PT, R31, R14, PT ;  /* 0x0000000e1f00720c */ /* 0x000fe20003fc4070 */
[----:B------:R-:W-:Y:S01]  /*0910*/  IMAD.HI.U32 R7, R7, R8, RZ ;  /* 0x0000000807077227 */ /* 0x000fe200078e00ff */
[C---:B------:R-:W-:Y:S02]  /*0920*/  LOP3.LUT R6, R13.reuse, 0x30, RZ, 0xfc, !PT ;  /* 0x000000300d067812 */ /* 0x040fe400078efcff */
[----:B------:R-:W-:Y:S01]  /*0930*/  LOP3.LUT R9, R13, 0x60, RZ, 0xfc, !PT ;  /* 0x000000600d097812 */ /* 0x000fe200078efcff */
[-C--:B------:R-:W-:Y:S01]  /*0940*/  IMAD R16, R5, R17.reuse, R16 ;  /* 0x0000001105107224 */ /* 0x080fe200078e0210 */
[----:B------:R-:W-:Y:S01]  /*0950*/  LOP3.LUT R5, R13, 0x20, RZ, 0xfc, !PT ;  /* 0x000000200d057812 */ /* 0x000fe200078efcff */
[----:B------:R-:W-:Y:S01]  /*0960*/  IMAD R17, R7, R17, R8 ;  /* 0x0000001107117224 */ /* 0x000fe200078e0208 */
[C---:B------:R-:W-:Y:S01]  /*0970*/  LOP3.LUT R7, R13.reuse, 0x40, RZ, 0xfc, !PT ;  /* 0x000000400d077812 */ /* 0x040fe200078efcff */
[----:B------:R-:W-:Y:S01]  /*0980*/  @!P4 IMAD.IADD R12, R12, 0x1, -R31 ;  /* 0x000000010c0cc824 */ /* 0x000fe200078e0a1f */
[----:B------:R-:W-:Y:S01]  /*0990*/  LOP3.LUT R8, R13, 0x50, RZ, 0xfc, !PT ;  /* 0x000000500d087812 */ /* 0x000fe200078efcff */
[----:B------:R-:W-:Y:S01]  /*09a0*/  IMAD R4, R4, 0x40, R11 ;  /* 0x0000004004047824 */ /* 0x000fe200078e020b */
[C---:B------:R-:W-:Y:S01]  /*09b0*/  ISETP.GT.U32.AND P4, PT, R31.reuse, R16, PT ;  /* 0x000000101f00720c */ /* 0x040fe20003f84070 */
[----:B------:R-:W-:Y:S01]  /*09c0*/  @!P6 IMAD.IADD R14, R14, 0x1, -R31 ;  /* 0x000000010e0ee824 */ /* 0x000fe200078e0a1f */
[----:B------:R-:W-:Y:S01]  /*09d0*/  ISETP.GT.U32.AND P5, PT, R31, R17, PT ;  /* 0x000000111f00720c */ /* 0x000fe20003fa4070 */
[--C-:B------:R-:W-:Y:S01]  /*09e0*/  IMAD R5, R5, 0x40, R11.reuse ;  /* 0x0000004005057824 */ /* 0x100fe200078e020b */
[----:B------:R-:W-:Y:S01]  /*09f0*/  ISETP.GT.U32.AND P6, PT, R31, R12, PT ;  /* 0x0000000c1f00720c */ /* 0x000fe20003fc4070 */
[--C-:B------:R-:W-:Y:S01]  /*0a00*/  IMAD R6, R6, 0x40, R11.reuse ;  /* 0x0000004006067824 */ /* 0x100fe200078e020b */
[----:B------:R-:W-:Y:S01]  /*0a10*/  LOP3.LUT R38, R2, 0x50, R13, 0xfe, !PT ;  /* 0x0000005002267812 */ /* 0x000fe200078efe0d */
[--C-:B------:R-:W-:Y:S01]  /*0a20*/  IMAD R7, R7, 0x40, R11.reuse ;  /* 0x0000004007077824 */ /* 0x100fe200078e020b */
[----:B------:R-:W-:Y:S01]  /*0a30*/  LOP3.LUT R40, R2, 0x60, R13, 0xfe, !PT ;  /* 0x0000006002287812 */ /* 0x000fe200078efe0d */
[--C-:B------:R-:W-:Y:S01]  /*0a40*/  IMAD R8, R8, 0x40, R11.reuse ;  /* 0x0000004008087824 */ /* 0x100fe200078e020b */
[----:B------:R-:W-:Y:S01]  /*0a50*/  SHF.R.U32.HI R29, RZ, 0x1f, R28 ;  /* 0x0000001fff1d7819 */ /* 0x000fe2000001161c */
[--C-:B------:R-:W-:Y:S01]  /*0a60*/  IMAD R9, R9, 0x40, R11.reuse ;  /* 0x0000004009097824 */ /* 0x100fe200078e020b */
[----:B------:R-:W-:Y:S01]  /*0a70*/  SHF.R.U32.HI R23, RZ, 0x1f, R22 ;  /* 0x0000001fff177819 */ /* 0x000fe20000011616 */
[----:B------:R-:W-:Y:S01]  /*0a80*/  IMAD R11, R13, 0x40, R11 ;  /* 0x000000400d0b7824 */ /* 0x000fe200078e020b */
[----:B------:R-:W-:Y:S01]  /*0a90*/  LEA.HI R29, R28, R29, RZ, 0x17 ;  /* 0x0000001d1c1d7211 */ /* 0x000fe200078fb8ff */
[----:B------:R-:W-:Y:S01]  /*0aa0*/  IMAD.HI R13, R34, 0x2aaaaaab, RZ ;  /* 0x2aaaaaab220d7827 */ /* 0x000fe200078e02ff */
[----:B------:R-:W-:-:S02]  /*0ab0*/  LEA.HI R23, R22, R23, RZ, 0x17 ;  /* 0x0000001716177211 */ /* 0x000fc400078fb8ff */
[----:B------:R-:W-:Y:S01]  /*0ac0*/  LEA R47, R11, UR14, 0x1 ;  /* 0x0000000e0b2f7c11 */ /* 0x000fe2000f8e08ff */
[----:B------:R-:W-:Y:S01]  /*0ad0*/  IMAD.HI R24, R38, 0x2aaaaaab, RZ ;  /* 0x2aaaaaab26187827 */ /* 0x000fe200078e02ff */
[----:B------:R-:W-:Y:S02]  /*0ae0*/  SHF.R.U32.HI R20, RZ, 0x1f, R13 ;  /* 0x0000001fff147819 */ /* 0x000fe4000001160d */
[----:B------:R-:W-:Y:S01]  /*0af0*/  LEA R49, R4, UR14, 0x1 ;  /* 0x0000000e04317c11 */ /* 0x000fe2000f8e08ff */
[--C-:B------:R-:W-:Y:S01]  /*0b00*/  @!P4 IMAD.IADD R16, R16, 0x1, -R31.reuse ;  /* 0x000000011010c824 */ /* 0x100fe200078e0a1f */
[----:B------:R-:W-:Y:S01]  /*0b10*/  SHF.R.U32.HI R25, RZ, 0x1f, R24 ;  /* 0x0000001fff197819 */ /* 0x000fe20000011618 */
[--C-:B------:R-:W-:Y:S01]  /*0b20*/  @!P5 IMAD.IADD R17, R17, 0x1, -R31.reuse ;  /* 0x000000011111d824 */ /* 0x100fe200078e0a1f */
[----:B------:R-:W-:Y:S01]  /*0b30*/  LEA.HI R13, R13, R20, RZ, 0x17 ;  /* 0x000000140d0d7211 */ /* 0x000fe200078fb8ff */
[----:B------:R-:W-:Y:S01]  /*0b40*/  @!P6 IMAD.IADD R12, R12, 0x1, -R31 ;  /* 0x000000010c0ce824 */ /* 0x000fe200078e0a1f */
[C---:B------:R-:W-:Y:S01]  /*0b50*/  ISETP.GT.U32.AND P4, PT, R31.reuse, R14, PT ;  /* 0x0000000e1f00720c */ /* 0x040fe20003f84070 */
[----:B------:R-:W-:Y:S01]  /*0b60*/  IMAD.HI R26, R40, 0x2aaaaaab, RZ ;  /* 0x2aaaaaab281a7827 */ /* 0x000fe200078e02ff */
[----:B------:R-:W-:-:S02]  /*0b70*/  ISETP.GT.U32.AND P5, PT, R31, R16, PT ;  /* 0x000000101f00720c */ /* 0x000fc40003fa4070 */
[----:B------:R-:W-:Y:S01]  /*0b80*/  ISETP.GT.U32.AND P6, PT, R31, R17, PT ;  /* 0x000000111f00720c */ /* 0x000fe20003fc4070 */
[----:B------:R-:W-:Y:S01]  /*0b90*/  @!P0 IMAD.MOV R12, RZ, RZ, -R12 ;  /* 0x000000ffff0c8224 */ /* 0x000fe200078e0a0c */
[----:B------:R-:W-:Y:S01]  /*0ba0*/  LEA.HI R25, R24, R25, RZ, 0x17 ;  /* 0x0000001918197211 */ /* 0x000fe200078fb8ff */
[----:B------:R-:W-:Y:S01]  /*0bb0*/  IMAD R24, R13, -0xc00, R34 ;  /* 0xfffff4000d187824 */ /* 0x000fe200078e0222 */
[----:B------:R-:W-:Y:S01]  /*0bc0*/  SHF.R.U32.HI R27, RZ, 0x1f, R26 ;  /* 0x0000001fff1b7819 */ /* 0x000fe2000001161a */
[----:B------:R-:W-:Y:S01]  /*0bd0*/  IMAD R34, R29, -0xc00, R42 ;  /* 0xfffff4001d227824 */ /* 0x000fe200078e022a */
[----:B------:R-:W-:Y:S01]  /*0be0*/  LOP3.LUT R13, RZ, R0, RZ, 0x33, !PT ;  /* 0x00000000ff0d7212 */ /* 0x000fe200078e33ff */
[----:B------:R-:W2:Y:S01]  /*0bf0*/  LDC.64 R28, c[0x0][0x210] ;  /* 0x00008400ff1c7b82 */ /* 0x000ea20000000a00 */
[----:B------:R-:W-:Y:S01]  /*0c00*/  LEA.HI R27, R26, R27, RZ, 0x17 ;  /* 0x0000001b1a1b7211 */ /* 0x000fe200078fb8ff */
[--C-:B------:R-:W-:Y:S01]  /*0c10*/  @!P4 IMAD.IADD R14, R14, 0x1, -R31.reuse ;  /* 0x000000010e0ec824 */ /* 0x100fe200078e0a1f */
[----:B------:R-:W-:Y:S01]  /*0c20*/  ISETP.NE.AND P4, PT, R0, RZ, PT ;  /* 0x000000ff0000720c */ /* 0x000fe20003f85270 */
[--C-:B------:R-:W-:Y:S01]  /*0c30*/  @!P5 IMAD.IADD R16, R16, 0x1, -R31.reuse ;  /* 0x000000011010d824 */ /* 0x100fe200078e0a1f */
[----:B------:R-:W-:Y:S01]  /*0c40*/  LEA R51, R5, UR14, 0x1 ;  /* 0x0000000e05337c11 */ /* 0x000fe2000f8e08ff */
[----:B------:R-:W-:Y:S01]  /*0c50*/  @!P6 IMAD.IADD R17, R17, 0x1, -R31 ;  /* 0x000000011111e824 */ /* 0x000fe200078e0a1f */
[----:B------:R-:W-:Y:S01]  /*0c60*/  LEA R53, R6, UR14, 0x1 ;  /* 0x0000000e06357c11 */ /* 0x000fe2000f8e08ff */
[----:B------:R-:W-:Y:S01]  /*0c70*/  @!P3 IMAD.MOV R14, RZ, RZ, -R14 ;  /* 0x000000ffff0eb224 */ /* 0x000fe200078e0a0e */
[----:B------:R-:W-:Y:S01]  /*0c80*/  LEA R55, R7, UR14, 0x1 ;  /* 0x0000000e07377c11 */ /* 0x000fe2000f8e08ff */
[----:B------:R-:W-:Y:S01]  /*0c90*/  @!P2 IMAD.MOV R16, RZ, RZ, -R16 ;  /* 0x000000ffff10a224 */ /* 0x000fe200078e0a10 */
[----:B------:R-:W-:Y:S01]  /*0ca0*/  LEA R57, R8, UR14, 0x1 ;  /* 0x0000000e08397c11 */ /* 0x000fe2000f8e08ff */
[----:B------:R-:W-:Y:S01]  /*0cb0*/  @!P1 IMAD.MOV R17, RZ, RZ, -R17 ;  /* 0x000000ffff119224 */ /* 0x000fe200078e0a11 */
[----:B------:R-:W-:Y:S01]  /*0cc0*/  SEL R14, R13, R14, !P4 ;  /* 0x0000000e0d0e7207 */ /* 0x000fe20006000000 */
[----:B------:R-:W-:Y:S01]  /*0cd0*/  IMAD R26, R23, -0xc00, R36 ;  /* 0xfffff400171a7824 */ /* 0x000fe200078e0224 */
[----:B------:R-:W-:Y:S01]  /*0ce0*/  SEL R36, R13, R12, !P4 ;  /* 0x0000000c0d247207 */ /* 0x000fe20006000000 */
[----:B------:R-:W-:Y:S01]  /*0cf0*/  IMAD R20, R19, -0xc00, R30 ;  /* 0xfffff40013147824 */ /* 0x000fe200078e021e */
[----:B------:R-:W-:Y:S01]  /*0d00*/  SEL R16, R13, R16, !P4 ;  /* 0x000000100d107207 */ /* 0x000fe20006000000 */
[----:B------:R-:W-:Y:S01]  /*0d10*/  IMAD R22, R21, -0xc00, R32 ;  /* 0xfffff40015167824 */ /* 0x000fe200078e0220 */
[----:B------:R-:W-:Y:S01]  /*0d20*/  SEL R12, R13, R17, !P4 ;  /* 0x000000110d0c7207 */ /* 0x000fe20006000000 */
[----:B------:R-:W-:Y:S01]  /*0d30*/  IMAD R30, R25, -0xc00, R38 ;  /* 0xfffff400191e7824 */ /* 0x000fe200078e0226 */
[----:B------:R-:W-:Y:S01]  /*0d40*/  LEA R59, R9, UR14, 0x1 ;  /* 0x0000000e093b7c11 */ /* 0x000fe2000f8e08ff */
[----:B------:R-:W-:-:S02]  /*0d50*/  IMAD R32, R27, -0xc00, R40 ;  /* 0xfffff4001b207824 */ /* 0x000fc400078e0228 */
[--C-:B------:R-:W-:Y:S02]  /*0d60*/  IMAD R23, R36, 0x3c00, R15.reuse ;  /* 0x00003c0024177824 */ /* 0x100fe400078e020f */
[--C-:B------:R-:W-:Y:S02]  /*0d70*/  IMAD R25, R14, 0x3c00, R15.reuse ;  /* 0x00003c000e197824 */ /* 0x100fe400078e020f */
[--C-:B------:R-:W-:Y:S02]  /*0d80*/  IMAD R31, R18, 0x3c00, R15.reuse ;  /* 0x00003c00121f7824 */ /* 0x100fe400078e020f */
[--C-:B------:R-:W-:Y:S02]  /*0d90*/  IMAD R33, R20, 0x3c00, R15.reuse ;  /* 0x00003c0014217824 */ /* 0x100fe400078e020f */
[--C-:B------:R-:W-:Y:S02]  /*0da0*/  IMAD R35, R22, 0x3c00, R15.reuse ;  /* 0x00003c0016237824 */ /* 0x100fe400078e020f */
[----:B------:R-:W-:-:S02]  /*0db0*/  IMAD R37, R24, 0x3c00, R15 ;  /* 0x00003c0018257824 */ /* 0x000fc400078e020f */
[--C-:B------:R-:W-:Y:S02]  /*0dc0*/  IMAD R39, R26, 0x3c00, R15.reuse ;  /* 0x00003c001a277824 */ /* 0x100fe400078e020f */
[--C-:B------:R-:W-:Y:S02]  /*0dd0*/  IMAD R41, R30, 0x3c00, R15.reuse ;  /* 0x00003c001e297824 */ /* 0x100fe400078e020f */
[--C-:B------:R-:W-:Y:S02]  /*0de0*/  IMAD R43, R32, 0x3c00, R15.reuse ;  /* 0x00003c00202b7824 */ /* 0x100fe400078e020f */
[--C-:B------:R-:W-:Y:S02]  /*0df0*/  IMAD R13, R34, 0x3c00, R15.reuse ;  /* 0x00003c00220d7824 */ /* 0x100fe400078e020f */
[--C-:B------:R-:W-:Y:S02]  /*0e00*/  IMAD R27, R16, 0x3c00, R15.reuse ;  /* 0x00003c00101b7824 */ /* 0x100fe400078e020f */
[----:B------:R-:W-:-:S02]  /*0e10*/  IMAD R15, R12, 0x3c00, R15 ;  /* 0x00003c000c0f7824 */ /* 0x000fc400078e020f */
[----:B--2---:R-:W-:-:S04]  /*0e20*/  IMAD.WIDE R22, R23, 0x2, R28 ;  /* 0x0000000217167825 */ /* 0x004fc800078e021c */
[--C-:B------:R-:W-:Y:S01]  /*0e30*/  IMAD.WIDE R24, R25, 0x2, R28.reuse ;  /* 0x0000000219187825 */ /* 0x100fe200078e021c */
[----:B------:R-:W-:Y:S01]  /*0e40*/  @!PT LDS RZ, [RZ] ;  /* 0x00000000fffff984 */ /* 0x000fe20000000800 */
[----:B------:R-:W-:Y:S01]  /*0e50*/  @!PT LDS RZ, [RZ] ;  /* 0x00000000fffff984 */ /* 0x000fe20000000800 */
[----:B------:R-:W-:Y:S01]  /*0e60*/  @!PT LDS RZ, [RZ] ;  /* 0x00000000fffff984 */ /* 0x000fe20000000800 */
[----:B------:R-:W-:Y:S01]  /*0e70*/  LDGSTS.E.BYPASS.128 [R47], desc[UR18][R22.64] ;  /* 0x00000000162f7fae */ /* 0x000fe2000b901c52 */
[----:B------:R-:W-:Y:S02]  /*0e80*/  IADD3 R114, P0, R22, 0x100, RZ ;  /* 0x0000010016727810 */ /* 0x000fe40007f1e0ff */
[--C-:B------:R-:W-:Y:S01]  /*0e90*/  IMAD.WIDE R26, R27, 0x2, R28.reuse ;  /* 0x000000021b1a7825 */ /* 0x100fe200078e021c */
[----:B------:R-:W-:Y:S01]  /*0ea0*/  LDGSTS.E.BYPASS.128 [R49], desc[UR18][R24.64] ;  /* 0x0000000018317fae */ /* 0x000fe2000b901c52 */
[----:B------:R-:W-:Y:S02]  /*0eb0*/  IADD3 R12, P1, R24, 0x100, RZ ;  /* 0x00000100180c7810 */ /* 0x000fe40007f3e0ff */
[----:B------:R-:W-:Y:S01]  /*0ec0*/  IMAD.WIDE R28, R15, 0x2, R28 ;  /* 0x000000020f1c7825 */ /* 0x000fe200078e021c */
[----:B------:R-:W-:Y:S03]  /*0ed0*/  LDGSTS.E.BYPASS.128 [R51], desc[UR18][R26.64] ;  /* 0x000000001a337fae */ /* 0x000fe6000b901c52 */
[--C-:B-1---5:R-:W-:Y:S01]  /*0ee0*/  IMAD.WIDE R30, R31, 0x2, R44.reuse ;  /* 0x000000021f1e7825 */ /* 0x122fe200078e022c */
[----:B------:R-:W-:Y:S03]  /*0ef0*/  LDGSTS.E.BYPASS.128 [R53], desc[UR18][R28.64] ;  /* 0x000000001c357fae */ /* 0x000fe6000b901c52 */
[--C-:B------:R-:W-:Y:S01]  /*0f00*/  IMAD.WIDE R32, R33, 0x2, R44.reuse ;  /* 0x0000000221207825 */ /* 0x100fe200078e022c */
[----:B------:R-:W0:Y:S03]  /*0f10*/  LDGDEPBAR ;  /* 0x00000000000079af */ /* 0x000e260000000000 */
[--C-:B------:R-:W-:Y:S01]  /*0f20*/  IMAD.WIDE R34, R35, 0x2, R44.reuse ;  /* 0x0000000223227825 */ /* 0x100fe200078e022c */
[----:B------:R-:W-:Y:S03]  /*0f30*/  LDGSTS.E.BYPASS.128 [R47+0x6000], desc[UR18][R30.64] ;  /* 0x060000001e2f7fae */ /* 0x000fe6000b901c52 */
[--C-:B------:R-:W-:Y:S01]  /*0f40*/  IMAD.WIDE R36, R37, 0x2, R44.reuse ;  /* 0x0000000225247825 */ /* 0x100fe200078e022c */
[----:B------:R-:W-:Y:S03]  /*0f50*/  LDGSTS.E.BYPASS.128 [R49+0x6000], desc[UR18][R32.64] ;  /* 0x0600000020317fae */ /* 0x000fe6000b901c52 */
[--C-:B------:R-:W-:Y:S01]  /*0f60*/  IMAD.WIDE R38, R39, 0x2, R44.reuse ;  /* 0x0000000227267825 */ /* 0x100fe200078e022c */
[----:B------:R-:W-:Y:S03]  /*0f70*/  LDGSTS.E.BYPASS.128 [R51+0x6000], desc[UR18][R34.64] ;  /* 0x0600000022337fae */ /* 0x000fe6000b901c52 */
[--C-:B------:R-:W-:Y:S01]  /*0f80*/  IMAD.WIDE R40, R41, 0x2, R44.reuse ;  /* 0x0000000229287825 */ /* 0x100fe200078e022c */
[----:B------:R-:W-:Y:S03]  /*0f90*/  LDGSTS.E.BYPASS.128 [R53+0x6000], desc[UR18][R36.64] ;  /* 0x0600000024357fae */ /* 0x000fe6000b901c52 */
[----:B------:R-:W-:Y:S01]  /*0fa0*/  IMAD.WIDE R42, R43, 0x2, R44 ;  /* 0x000000022b2a7825 */ /* 0x000fe200078e022c */
[----:B------:R-:W-:Y:S01]  /*0fb0*/  LDGSTS.E.BYPASS.128 [R55+0x6000], desc[UR18][R38.64] ;  /* 0x0600000026377fae */ /* 0x000fe2000b901c52 */
[----:B------:R-:W-:-:S02]  /*0fc0*/  IADD3 R104, P2, R40, 0x100, RZ ;  /* 0x0000010028687810 */ /* 0x000fc40007f5e0ff */
[----:B------:R-:W-:Y:S01]  /*0fd0*/  IMAD.WIDE R44, R13, 0x2, R44 ;  /* 0x000000020d2c7825 */ /* 0x000fe200078e022c */
[----:B------:R-:W-:Y:S03]  /*0fe0*/  LDGSTS.E.BYPASS.128 [R57+0x6000], desc[UR18][R40.64] ;  /* 0x0600000028397fae */ /* 0x000fe6000b901c52 */
[----:B------:R-:W-:Y:S01]  /*0ff0*/  IMAD.X R13, RZ, RZ, R23, P0 ;  /* 0x000000ffff0d7224 */ /* 0x000fe200000e0617 */
[----:B------:R-:W-:Y:S01]  /*1000*/  LDGSTS.E.BYPASS.128 [R59+0x6000], desc[UR18][R42.64] ;  /* 0x060000002a3b7fae */ /* 0x000fe2000b901c52 */
[----:B------:R-:W-:Y:S01]  /*1010*/  IADD3 R14, P0, R26, 0x100, RZ ;  /* 0x000001001a0e7810 */ /* 0x000fe20007f1e0ff */
[----:B------:R-:W-:Y:S01]  /*1020*/  IMAD.X R15, RZ, RZ, R25, P1 ;  /* 0x000000ffff0f7224 */ /* 0x000fe200008e0619 */
[----:B------:R-:W-:Y:S01]  /*1030*/  IADD3 R16, P1, R28, 0x100, RZ ;  /* 0x000001001c107810 */ /* 0x000fe20007f3e0ff */
[----:B------:R-:W-:Y:S01]  /*1040*/  LDGSTS.E.BYPASS.128 [R61+0x6000], desc[UR18][R44.64] ;  /* 0x060000002c3d7fae */ /* 0x000fe2000b901c52 */
[----:B------:R-:W-:-:S02]  /*1050*/  IMAD.X R108, RZ, RZ, R41, P2 ;  /* 0x000000ffff6c7224 */ /* 0x000fc400010e0629 */
[----:B------:R-:W-:Y:S01]  /*1060*/  IMAD.X R17, RZ, RZ, R27, P0 ;  /* 0x000000ffff117224 */ /* 0x000fe200000e061b */
[----:B------:R-:W0:Y:S01]  /*1070*/  LDGDEPBAR ;  /* 0x00000000000079af */ /* 0x000e220000000000 */
[----:B------:R-:W-:Y:S01]  /*1080*/  BAR.SYNC.DEFER_BLOCKING 0x0 ;  /* 0x0000000000007b1d */ /* 0x000fe20000010000 */
[----:B------:R-:W-:Y:S01]  /*1090*/  IADD3 R18, P0, R30, 0x100, RZ ;  /* 0x000001001e127810 */ /* 0x000fe20007f1e0ff */
[----:B------:R-:W-:Y:S01]  /*10a0*/  IMAD.X R19, RZ, RZ, R29, P1 ;  /* 0x000000ffff137224 */ /* 0x000fe200008e061d */
[----:B------:R-:W-:-:S03]  /*10b0*/  IADD3 R20, P1, R32, 0x100, RZ ;  /* 0x0000010020147810 */ /* 0x000fc60007f3e0ff */
[----:B------:R-:W-:Y:S01]  /*10c0*/  IMAD.X R21, RZ, RZ, R31, P0 ;  /* 0x000000ffff157224 */ /* 0x000fe200000e061f */
[----:B------:R-:W-:Y:S01]  /*10d0*/  @!PT LDS RZ, [RZ] ;  /* 0x00000000fffff984 */ /* 0x000fe20000000800 */
[----:B------:R-:W-:Y:S01]  /*10e0*/  @!PT LDS RZ, [RZ] ;  /* 0x00000000fffff984 */ /* 0x000fe20000000800 */
[----:B------:R-:W-:Y:S01]  /*10f0*/  @!PT LDS RZ, [RZ] ;  /* 0x00000000fffff984 */ /* 0x000fe20000000800 */
[----:B------:R1:W-:Y:S04]  /*1100*/  LDGSTS.E.BYPASS.128 [R47+0x2000], desc[UR18][R22.64+0x80] ;  /* 0x02000080162f7fae */ /* 0x0003e8000b901c52 */
[----:B------:R2:W-:Y:S04]  /*1110*/  LDGSTS.E.BYPASS.128 [R49+0x2000], desc[UR18][R24.64+0x80] ;  /* 0x0200008018317fae */ /* 0x0005e8000b901c52 */
[----:B------:R3:W-:Y:S04]  /*1120*/  LDGSTS.E.BYPASS.128 [R51+0x2000], desc[UR18][R26.64+0x80] ;  /* 0x020000801a337fae */ /* 0x0007e8000b901c52 */
[----:B------:R4:W-:Y:S01]  /*1130*/  LDGSTS.E.BYPASS.128 [R53+0x2000], desc[UR18][R28.64+0x80] ;  /* 0x020000801c357fae */ /* 0x0009e2000b901c52 */
[----:B-1----:R-:W-:Y:S01]  /*1140*/  IADD3 R22, P0, R34, 0x100, RZ ;  /* 0x0000010022167810 */ /* 0x002fe20007f1e0ff */
[----:B------:R-:W-:Y:S01]  /*1150*/  IMAD.X R23, RZ, RZ, R33, P1 ;  /* 0x000000ffff177224 */ /* 0x000fe200008e0621 */
[----:B------:R-:W-:Y:S01]  /*1160*/  IADD3 R88, P1, R36, 0x100, RZ ;  /* 0x0000010024587810 */ /* 0x000fe20007f3e0ff */
[----:B------:R-:W0:Y:S01]  /*1170*/  LDGDEPBAR ;  /* 0x00000000000079af */ /* 0x000e220000000000 */
[----:B--2---:R-:W-:Y:S01]  /*1180*/  CS2R R24, SRZ ;  /* 0x0000000000187805 */ /* 0x004fe2000001ff00 */
[----:B------:R-:W-:Y:S01]  /*1190*/  IMAD.X R89, RZ, RZ, R35, P0 ;  /* 0x000000ffff597224 */ /* 0x000fe200000e0623 */
[----:B------:R-:W-:Y:S01]  /*11a0*/  IADD3 R90, P0, R38, 0x100, RZ ;  /* 0x00000100265a7810 */ /* 0x000fe20007f1e0ff */
[----:B------:R1:W-:Y:S01]  /*11b0*/  LDGSTS.E.BYPASS.128 [R47+0xa000], desc[UR18][R30.64+0x80] ;  /* 0x0a0000801e2f7fae */ /* 0x0003e2000b901c52 */
[----:B------:R-:W-:Y:S01]  /*11c0*/  IMAD.X R91, RZ, RZ, R37, P1 ;  /* 0x000000ffff5b7224 */ /* 0x000fe200008e0625 */
[----:B------:R-:W-:-:S02]  /*11d0*/  IADD3 R106, P1, R42, 0x100, RZ ;  /* 0x000001002a6a7810 */ /* 0x000fc40007f3e0ff */
[----:B---3--:R-:W-:Y:S01]  /*11e0*/  CS2R R26, SRZ ;  /* 0x00000000001a7805 */ /* 0x008fe2000001ff00 */
[----:B------:R2:W-:Y:S01]  /*11f0*/  LDGSTS.E.BYPASS.128 [R49+0xa000], desc[UR18][R32.64+0x80] ;  /* 0x0a00008020317fae */ /* 0x0005e2000b901c52 */
[----:B------:R-:W-:Y:S01]  /*1200*/  IMAD.X R105, RZ, RZ, R39, P0 ;  /* 0x000000ffff697224 */ /* 0x000fe200000e0627 */
[----:B------:R-:W-:Y:S01]  /*1210*/  IADD3 R107, P0, R44, 0x100, RZ ;  /* 0x000001002c6b7810 */ /* 0x000fe20007f1e0ff */
[----:B------:R-:W-:Y:S01]  /*1220*/  IMAD.X R109, RZ, RZ, R43, P1 ;  /* 0x000000ffff6d7224 */ /* 0x000fe200008e062b */
[----:B------:R3:W-:Y:S01]  /*1230*/  LDGSTS.E.BYPASS.128 [R51+0xa000], desc[UR18][R34.64+0x80] ;  /* 0x0a00008022337fae */ /* 0x0007e2000b901c52 */
[----:B----4-:R-:W-:Y:S02]  /*1240*/  CS2R R28, SRZ ;  /* 0x00000000001c7805 */ /* 0x010fe4000001ff00 */
[----:B------:R-:W-:Y:S01]  /*1250*/  IMAD.X R110, RZ, RZ, R45, P0 ;  /* 0x000000ffff6e7224 */ /* 0x000fe200000e062d */
[----:B------:R4:W-:Y:S01]  /*1260*/  LDGSTS.E.BYPASS.128 [R53+0xa000], desc[UR18][R36.64+0x80] ;  /* 0x0a00008024357fae */ /* 0x0009e2000b901c52 */
[----:B-1----:R-:W-:-:S02]  /*1270*/  CS2R R30, SRZ ;  /* 0x00000000001e7805 */ /* 0x002fc4000001ff00 */
[----:B------:R-:W-:Y:S01]  /*1280*/  CS2R R46, SRZ ;  /* 0x00000000002e7805 */ /* 0x000fe2000001ff00 */
[----:B------:R1:W-:Y:S01]  /*1290*/  LDGSTS.E.BYPASS.128 [R55+0xa000], desc[UR18][R38.64+0x80] ;  /* 0x0a00008026377fae */ /* 0x0003e2000b901c52 */
[----:B--2---:R-:W-:Y:S02]  /*12a0*/  CS2R R32, SRZ ;  /* 0x0000000000207805 */ /* 0x004fe4000001ff00 */
[----:B------:R-:W-:Y:S01]  /*12b0*/  CS2R R48, SRZ ;  /* 0x0000000000307805 */ /* 0x000fe2000001ff00 */
[----:B------:R2:W-:Y:S01]  /*12c0*/  LDGSTS.E.BYPASS.128 [R57+0xa000], desc[UR18][R40.64+0x80] ;  /* 0x0a00008028397fae */ /* 0x0005e2000b901c52 */
[----:B---3--:R-:W-:Y:S02]  /*12d0*/  CS2R R34, SRZ ;  /* 0x0000000000227805 */ /* 0x008fe4000001ff00 */
[----:B------:R-:W-:Y:S01]  /*12e0*/  CS2R R50, SRZ ;  /* 0x0000000000327805 */ /* 0x000fe2000001ff00 */
[----:B------:R3:W-:Y:S01]  /*12f0*/  LDGSTS.E.BYPASS.128 [R59+0xa000], desc[UR18][R42.64+0x80] ;  /* 0x0a0000802a3b7fae */ /* 0x0007e2000b901c52 */
[----:B----4-:R-:W-:-:S02]  /*1300*/  CS2R R36, SRZ ;  /* 0x0000000000247805 */ /* 0x010fc4000001ff00 */
[----:B------:R-:W-:Y:S01]  /*1310*/  CS2R R52, SRZ ;  /* 0x0000000000347805 */ /* 0x000fe2000001ff00 */
[----:B------:R4:W-:Y:S01]  /*1320*/  LDGSTS.E.BYPASS.128 [R61+0xa000], desc[UR18][R44.64+0x80] ;  /* 0x0a0000802c3d7fae */ /* 0x0009e2000b901c52 */
[----:B-1----:R-:W-:Y:S02]  /*1330*/  CS2R R38, SRZ ;  /* 0x0000000000267805 */ /* 0x002fe4000001ff00 */
[----:B------:R-:W-:Y:S01]  /*1340*/  CS2R R54, SRZ ;  /* 0x0000000000367805 */ /* 0x000fe2000001ff00 */
[----:B------:R-:W0:Y:S01]  /*1350*/  LDGDEPBAR ;  /* 0x00000000000079af */ /* 0x000e220000000000 */
[----:B--2---:R-:W-:Y:S02]  /*1360*/  CS2R R40, SRZ ;  /* 0x0000000000287805 */ /* 0x004fe4000001ff00 */
[----:B------:R-:W-:Y:S02]  /*1370*/  CS2R R56, SRZ ;  /* 0x0000000000387805 */ /* 0x000fe4000001ff00 */
[----:B---3--:R-:W-:-:S02]  /*1380*/  CS2R R42, SRZ ;  /* 0x00000000002a7805 */ /* 0x008fc4000001ff00 */
[----:B------:R-:W-:Y:S02]  /*1390*/  CS2R R58, SRZ ;  /* 0x00000000003a7805 */ /* 0x000fe4000001ff00 */
[----:B----4-:R-:W-:Y:S02]  /*13a0*/  CS2R R44, SRZ ;  /* 0x00000000002c7805 */ /* 0x010fe4000001ff00 */
[----:B------:R-:W-:-:S07]  /*13b0*/  CS2R R60, SRZ ;  /* 0x00000000003c7805 */ /* 0x000fce000001ff00 */
.L_x_0:
[----:B------:R-:W1:Y:S01]  /*13c0*/  SHFL.IDX PT, R92, R113, RZ, 0x1f ;  /* 0x00001fff715c7589 */ /* 0x000e6200000e0000 */
[----:B------:R-:W-:Y:S01]  /*13d0*/  UIADD3 UR6, UR6, 0x1, URZ ;  /* 0x0000000106067890 */ /* 0x000fe2000fffe03f */
[----:B------:R-:W-:-:S04]  /*13e0*/  DEPBAR.LE SB0, 0x2 ;  /* 0x000080800000791a */ /* 0x000fc80000000000 */
[----:B------:R-:W-:Y:S01]  /*13f0*/  UISETP.GE.AND UP0, UPT, UR6, 0x3, UPT ;  /* 0x000000030600788c */ /* 0x000fe2000bf06270 */
[----:B------:R-:W-:Y:S01]  /*1400*/  BAR.SYNC.DEFER_BLOCKING 0x0 ;  /* 0x0000000000007b1d */ /* 0x000fe20000010000 */
[----:B------:R-:W-:Y:S01]  /*1410*/  UIADD3 UR15, UR15, 0x1, URZ ;  /* 0x000000010f0f7890 */ /* 0x000fe2000fffe03f */
[----:B------:R-:W-:Y:S01]  /*1420*/  VIADD R112, R112, 0x40 ;  /* 0x0000004070707836 */ /* 0x000fe20000000000 */
[----:B------:R-:W-:Y:S01]  /*1430*/  USEL UR16, UR6, URZ, !UP0 ;  /* 0x0000003f06107287 */ /* 0x000fe2000c000000 */
[----:B------:R-:W-:Y:S02]  /*1440*/  IADD3 R98, P1, R114, UR4, RZ ;  /* 0x0000000472627c10 */ /* 0x000fe4000ff3e0ff */
[----:B------:R-:W-:Y:S01]  /*1450*/  UMOV UR11, 0x40000040 ;  /* 0x40000040000b7882 */ /* 0x000fe20000000000 */
[----:B------:R-:W-:Y:S01]  /*1460*/  ULEA UR6, UR16, UR14, 0xd ;  /* 0x0000000e10067291 */ /* 0x000fe2000f8e683f */
[----:B------:R-:W-:Y:S02]  /*1470*/  ISETP.GE.U32.AND P0, PT, R112, 0x3b80, PT ;  /* 0x00003b807000780c */ /* 0x000fe40003f06070 */
[----:B------:R-:W-:Y:S01]  /*1480*/  IADD3 R100, P2, R12, UR4, RZ ;  /* 0x000000040c647c10 */ /* 0x000fe2000ff5e0ff */
[----:B------:R-:W-:Y:S01]  /*1490*/  USHF.R.U32.HI UR8, URZ, 0x4, UR6 ;  /* 0x000000043f087899 */ /* 0x000fe20008011606 */
[----:B------:R-:W-:Y:S01]  /*14a0*/  IADD3.X R99, R13, UR5, RZ, P1, !PT ;  /* 0x000000050d637c10 */ /* 0x000fe20008ffe4ff */
[----:B------:R-:W-:Y:S01]  /*14b0*/  ULEA UR6, UR16, UR17, 0xe ;  /* 0x0000001110067291 */ /* 0x000fe2000f8e703f */
[----:B------:R-:W-:Y:S01]  /*14c0*/  IADD3 R94, P1, R14, UR4, RZ ;  /* 0x000000040e5e7c10 */ /* 0x000fe2000ff3e0ff */
[----:B------:R-:W-:Y:S01]  /*14d0*/  ULOP3.LUT UR8, UR8, 0x3fff, URZ, 0xc0, !UPT ;  /* 0x00003fff08087892 */ /* 0x000fe2000f8ec03f */
[----:B------:R-:W-:Y:S01]  /*14e0*/  IADD3.X R101, R15, UR5, RZ, P2, !PT ;  /* 0x000000050f657c10 */ /* 0x000fe200097fe4ff */
[----:B------:R-:W-:Y:S01]  /*14f0*/  USHF.R.U32.HI UR6, URZ, 0x4, UR6 ;  /* 0x000000043f067899 */ /* 0x000fe20008011606 */
[----:B-1----:R-:W-:-:S02]  /*1500*/  R2UR UR7, R92 ;  /* 0x000000005c0772ca */ /* 0x002fc400000e0000 */
[----:B------:R-:W-:Y:S01]  /*1510*/  IADD3 R92, P2, R16, UR4, RZ ;  /* 0x00000004105c7c10 */ /* 0x000fe2000ff5e0ff */
[----:B------:R-:W-:Y:S01]  /*1520*/  ULOP3.LUT UR6, UR6, 0x3fff, URZ, 0xc0, !UPT ;  /* 0x00003fff06067892 */ /* 0x000fe2000f8ec03f */
[----:B------:R-:W-:Y:S01]  /*1530*/  IADD3.X R95, R17, UR5, RZ, P1, !PT ;  /* 0x00000005115f7c10 */ /* 0x000fe20008ffe4ff */
[----:B------:R-:W-:Y:S02]  /*1540*/  WARPGROUP.ARRIVE ;  /* 0x00000000000079c5 */ /* 0x000fe40000000000 */
[----:B------:R-:W-:Y:S01]  /*1550*/  ULOP3.LUT UR10, UR6, 0x4000000, URZ, 0xfc, !UPT ;  /* 0x04000000060a7892 */ /* 0x000fe2000f8efc3f */
[----:B------:R-:W-:Y:S02]  /*1560*/  IADD3 R96, P1, R18, UR4, RZ ;  /* 0x0000000412607c10 */ /* 0x000fe4000ff3e0ff */
[----:B------:R-:W-:Y:S02]  /*1570*/  IADD3.X R93, R19, UR5, RZ, P2, !PT ;  /* 0x00000005135d7c10 */ /* 0x000fe400097fe4ff */
[----:B------:R-:W-:Y:S01]  /*1580*/  IADD3.X R97, R21, UR5, RZ, P1, !PT ;  /* 0x0000000515617c10 */ /* 0x000fe20008ffe4ff */
[----:B------:R-:W-:Y:S01]  /*1590*/  USHF.L.U32 UR7, UR7, 0x7, URZ ;  /* 0x0000000707077899 */ /* 0x000fe2000800063f */
[----:B------:R-:W-:-:S03]  /*15a0*/  IADD3 R102, P1, R22, UR4, RZ ;  /* 0x0000000416667c10 */ /* 0x000fc6000ff3e0ff */
[----:B------:R-:W-:-:S04]  /*15b0*/  ULOP3.LUT UR7, UR7, 0x180, URZ, 0xc0, !UPT ;  /* 0x0000018007077892 */ /* 0x000fc8000f8ec03f */
[----:B------:R-:W-:-:S03]  /*15c0*/  UIADD3 UR12, UP0, UR7, UR8, URZ ;  /* 0x00000008070c7290 */ /* 0x000fc6000ff1e03f */
[----:B------:R-:W-:Y:S01]  /*15d0*/  UMOV UR7, URZ ;  /* 0x0000003f00077c82 */ /* 0x000fe20008000000 */
[----:B------:R-:W-:Y:S02]  /*15e0*/  UIADD3.X UR13, URZ, URZ, URZ, UP0, !UPT ;  /* 0x0000003f3f0d7290 */ /* 0x000fe400087fe43f */
[----:B------:R-:W-:Y:S02]  /*15f0*/  ULOP3.LUT UR8, UR12, 0x2000000, URZ, 0xfc, !UPT ;  /* 0x020000000c087892 */ /* 0x000fe4000f8efc3f */
[----:B------:R-:W-:Y:S02]  /*1600*/  ULOP3.LUT UR9, UR13, 0x40000040, URZ, 0xfc, !UPT ;  /* 0x400000400d097892 */ /* 0x000fe4000f8efc3f */
[----:B------:R-:W-:-:S04]  /*1610*/  UISETP.GE.AND UP0, UPT, UR15, 0x3, UPT ;  /* 0x000000030f00788c */ /* 0x000fc8000bf06270 */
[----:B------:R-:W-:-:S03]  /*1620*/  USEL UR15, UR15, URZ, !UP0 ;  /* 0x0000003f0f0f7287 */ /* 0x000fc6000c000000 */
[----:B------:R-:W-:Y:S01]  /*1630*/  HGMMA.64x128x16.F32.BF16 R24, gdesc[UR8], R24 ;  /* 0x01e00000081879f0 */ /* 0x000fe20008701818 */
[----:B------:R-:W-:Y:S01]  /*1640*/  UMOV UR8, 0x2000002 ;  /* 0x0200000200087882 */ /* 0x000fe20000000000 */
[----:B------:R-:W-:Y:S01]  /*1650*/  UMOV UR9, 0x40000040 ;  /* 0x4000004000097882 */ /* 0x000fe20000000000 */
[----:B------:R-:W-:Y:S01]  /*1660*/  UMOV UR10, 0x4000002 ;  /* 0x04000002000a7882 */ /* 0x000fe20000000000 */
[----:B------:R-:W-:Y:S01]  /*1670*/  UMOV UR11, 0x40000040 ;  /* 0x40000040000b7882 */ /* 0x000fe20000000000 */
[----:B------:R-:W-:Y:S02]  /*1680*/  UIADD3.64 UR8, UR12, UR8, URZ ;  /* 0x000000080c087297 */ /* 0x000fe4000fffe03f */
[----:B------:R-:W-:-:S09]  /*1690*/  UIADD3.64 UR10, UR6, UR10, URZ ;  /* 0x0000000a060a7297 */ /* 0x000fd2000fffe03f */
        /* <DEDUP_REMOVED lines=13> */
[----:B------:R-:W-:Y:S02]  /*1770*/  UIADD3.64 UR10, UR6, UR10, URZ ;  /* 0x0000000a060a7297 */ /* 0x000fe4000fffe03f */
[----:B------:R-:W-:-:S06]  /*1780*/  ULEA UR6, UR15, UR14, 0xd ;  /* 0x0000000e0f067291 */ /* 0x000fcc000f8e683f */
[----:B------:R-:W-:Y:S02]  /*1790*/  LEA R103, R11, UR6, 0x1 ;  /* 0x000000060b677c11 */ /* 0x000fe4000f8e08ff */
[----:B------:R-:W-:Y:S02]  /*17a0*/  LEA R115, R4, UR6, 0x1 ;  /* 0x0000000604737c11 */ /* 0x000fe4000f8e08ff */
[----:B------:R-:W-:Y:S02]  /*17b0*/  LEA R117, R5, UR6, 0x1 ;  /* 0x0000000605757c11 */ /* 0x000fe4000f8e08ff */
[----:B------:R-:W-:Y:S01]  /*17c0*/  LEA R119, R6, UR6, 0x1 ;  /* 0x0000000606777c11 */ /* 0x000fe2000f8e08ff */
[----:B------:R-:W-:-:S06]  /*17d0*/  ULEA UR6, UR15, UR17, 0xe ;  /* 0x000000110f067291 */ /* 0x000fcc000f8e703f */
[----:B------:R-:W-:Y:S01]  /*17e0*/  LEA R121, R11, UR6, 0x1 ;  /* 0x000000060b797c11 */ /* 0x000fe2000f8e08ff */
[----:B------:R-:W-:Y:S03]  /*17f0*/  HGMMA.64x128x16.F32.BF16 R24, gdesc[UR8], R24, gsb0 ;  /* 0x01e00000081879f0 */ /* 0x000fe60008001818 */
[----:B------:R-:W-:Y:S02]  /*1800*/  WARPGROUP.DEPBAR.LE gsb0, 0x1 ;  /* 0x00008000000079c5 */ /* 0x000fe40000010100 */
[----:B------:R-:W-:Y:S06]  /*1810*/  BAR.SYNC.DEFER_BLOCKING 0x0 ;  /* 0x0000000000007b1d */ /* 0x000fec0000010000 */
[----:B------:R-:W-:Y:S01]  /*1820*/  @!PT LDS RZ, [RZ] ;  /* 0x00000000fffff984 */ /* 0x000fe20000000800 */
[----:B------:R-:W-:Y:S01]  /*1830*/  @!PT LDS RZ, [RZ] ;  /* 0x00000000fffff984 */ /* 0x000fe20000000800 */
[----:B------:R-:W-:Y:S01]  /*1840*/  @!PT LDS RZ, [RZ] ;  /* 0x00000000fffff984 */ /* 0x000fe20000000800 */
[----:B------:R1:W-:Y:S04]  /*1850*/  LDGSTS.E.BYPASS.128 [R103], desc[UR18][R98.64], !P0 ;  /* 0x0000000062677fae */ /* 0x0003e8000c101c52 */
[----:B------:R2:W-:Y:S04]  /*1860*/  LDGSTS.E.BYPASS.128 [R115], desc[UR18][R100.64], !P0 ;  /* 0x0000000064737fae */ /* 0x0005e8000c101c52 */
[----:B------:R3:W-:Y:S01]  /*1870*/  LDGSTS.E.BYPASS.128 [R117], desc[UR18][R94.64], !P0 ;  /* 0x000000005e757fae */ /* 0x0007e2000c101c52 */
[----:B-1----:R-:W-:-:S03]  /*1880*/  IADD3 R98, P2, R20, UR4, RZ ;  /* 0x0000000414627c10 */ /* 0x002fc6000ff5e0ff */
[----:B------:R1:W-:Y:S01]  /*1890*/  LDGSTS.E.BYPASS.128 [R119], desc[UR18][R92.64], !P0 ;  /* 0x000000005c777fae */ /* 0x0003e2000c101c52 */
[----:B------:R-:W-:Y:S02]  /*18a0*/  IADD3.X R103, R89, UR5, RZ, P1, !PT ;  /* 0x0000000559677c10 */ /* 0x000fe40008ffe4ff */
[----:B------:R-:W-:Y:S01]  /*18b0*/  IADD3.X R99, R23, UR5, RZ, P2, !PT ;  /* 0x0000000517637c10 */ /* 0x000fe200097fe4ff */
[----:B------:R-:W0:Y:S01]  /*18c0*/  LDGDEPBAR ;  /* 0x00000000000079af */ /* 0x000e220000000000 */
[----:B--2---:R-:W-:Y:S02]  /*18d0*/  IADD3 R100, P2, R88, UR4, RZ ;  /* 0x0000000458647c10 */ /* 0x004fe4000ff5e0ff */
[----:B------:R-:W-:Y:S01]  /*18e0*/  LEA R115, R4, UR6, 0x1 ;  /* 0x0000000604737c11 */ /* 0x000fe2000f8e08ff */
[----:B------:R2:W-:Y:S01]  /*18f0*/  LDGSTS.E.BYPASS.128 [R121], desc[UR18][R96.64], !P0 ;  /* 0x0000000060797fae */ /* 0x0005e2000c101c52 */
[----:B---3--:R-:W-:Y:S02]  /*1900*/  LEA R117, R5, UR6, 0x1 ;  /* 0x0000000605757c11 */ /* 0x008fe4000f8e08ff */
[----:B------:R-:W-:Y:S01]  /*1910*/  IADD3.X R101, R91, UR5, RZ, P2, !PT ;  /* 0x000000055b657c10 */ /* 0x000fe200097fe4ff */
[----:B------:R3:W-:Y:S01]  /*1920*/  LDGSTS.E.BYPASS.128 [R115], desc[UR18][R98.64], !P0 ;  /* 0x0000000062737fae */ /* 0x0007e2000c101c52 */
[----:B-1----:R-:W-:-:S02]  /*1930*/  IADD3 R92, P1, R90, UR4, RZ ;  /* 0x000000045a5c7c10 */ /* 0x002fc4000ff3e0ff */
[----:B------:R-:W-:Y:S01]  /*1940*/  IADD3 R94, P2, R104, UR4, RZ ;  /* 0x00000004685e7c10 */ /* 0x000fe2000ff5e0ff */
[----:B------:R1:W-:Y:S01]  /*1950*/  LDGSTS.E.BYPASS.128 [R117], desc[UR18][R102.64], !P0 ;  /* 0x0000000066757fae */ /* 0x0003e2000c101c52 */
[----:B------:R-:W-:Y:S02]  /*1960*/  IADD3.X R93, R105, UR5, RZ, P1, !PT ;  /* 0x00000005695d7c10 */ /* 0x000fe40008ffe4ff */
[----:B------:R-:W-:Y:S02]  /*1970*/  LEA R119, R6, UR6, 0x1 ;  /* 0x0000000606777c11 */ /* 0x000fe4000f8e08ff */
[----:B--2---:R-:W-:Y:S02]  /*1980*/  IADD3 R96, P1, R106, UR4, RZ ;  /* 0x000000046a607c10 */ /* 0x004fe4000ff3e0ff */
[----:B------:R-:W-:Y:S01]  /*1990*/  LEA R121, R7, UR6, 0x1 ;  /* 0x0000000607797c11 */ /* 0x000fe2000f8e08ff */
[----:B------:R2:W-:Y:S01]  /*19a0*/  LDGSTS.E.BYPASS.128 [R119], desc[UR18][R100.64], !P0 ;  /* 0x0000000064777fae */ /* 0x0005e2000c101c52 */
[----:B---3--:R-:W-:Y:S01]  /*19b0*/  IADD3 R98, P3, R107, UR4, RZ ;  /* 0x000000046b627c10 */ /* 0x008fe2000ff7e0ff */
[----:B------:R-:W-:Y:S01]  /*19c0*/  UIADD3 UR4, UP0, UR4, 0x80, URZ ;  /* 0x0000008004047890 */ /* 0x000fe2000ff1e03f */
[----:B------:R-:W-:Y:S01]  /*19d0*/  IADD3.X R95, R108, UR5, RZ, P2, !PT ;  /* 0x000000056c5f7c10 */ /* 0x000fe200097fe4ff */
[----:B------:R2:W-:Y:S01]  /*19e0*/  LDGSTS.E.BYPASS.128 [R121], desc[UR18][R92.64], !P0 ;  /* 0x000000005c797fae */ /* 0x0005e2000c101c52 */
[----:B------:R-:W-:-:S02]  /*19f0*/  LEA R115, R8, UR6, 0x1 ;  /* 0x0000000608737c11 */ /* 0x000fc4000f8e08ff */
[----:B------:R-:W-:Y:S02]  /*1a00*/  IADD3.X R97, R109, UR5, RZ, P1, !PT ;  /* 0x000000056d617c10 */ /* 0x000fe40008ffe4ff */
[----:B-1----:R-:W-:Y:S01]  /*1a10*/  LEA R103, R9, UR6, 0x1 ;  /* 0x0000000609677c11 */ /* 0x002fe2000f8e08ff */
[----:B------:R2:W-:Y:S01]  /*1a20*/  LDGSTS.E.BYPASS.128 [R115], desc[UR18][R94.64], !P0 ;  /* 0x000000005e737fae */ /* 0x0005e2000c101c52 */
[----:B------:R-:W-:Y:S01]  /*1a30*/  IADD3.X R99, R110, UR5, RZ, P3, !PT ;  /* 0x000000056e637c10 */ /* 0x000fe20009ffe4ff */
[----:B------:R-:W-:Y:S01]  /*1a40*/  UIADD3.X UR5, URZ, UR5, URZ, UP0, !UPT ;  /* 0x000000053f057290 */ /* 0x000fe200087fe43f */
[----:B------:R-:W-:Y:S01]  /*1a50*/  LEA R117, R10, UR6, 0x1 ;  /* 0x000000060a757c11 */ /* 0x000fe2000f8e08ff */
[----:B------:R2:W-:Y:S01]  /*1a60*/  LDGSTS.E.BYPASS.128 [R103], desc[UR18][R96.64], !P0 ;  /* 0x0000000060677fae */ /* 0x0005e2000c101c52 */
[----:B------:R-:W-:-:S03]  /*1a70*/  UMOV UR6, UR16 ;  /* 0x0000001000067c82 */ /* 0x000fc60008000000 */
[----:B------:R2:W-:Y:S01]  /*1a80*/  LDGSTS.E.BYPASS.128 [R117], desc[UR18][R98.64], !P0 ;  /* 0x0000000062757fae */ /* 0x0005e2000c101c52 */
[----:B------:R-:W-:-:S03]  /*1a90*/  ISETP.GE.U32.AND P0, PT, R112, 0x3bc0, PT ;  /* 0x00003bc07000780c */ /* 0x000fc60003f06070 */
[----:B------:R-:W0:Y:S10]  /*1aa0*/  LDGDEPBAR ;  /* 0x00000000000079af */ /* 0x000e340000000000 */
[----:B--2---:R-:W-:Y:S05]  /*1ab0*/  @!P0 BRA `(.L_x_0) ;  /* 0xfffffff800408947 */ /* 0x004fea000383ffff */
[----:B------:R-:W1:Y:S01]  /*1ac0*/  S2R R7, SR_TID.X ;  /* 0x0000000000077919 */ /* 0x000e620000002100 */
[----:B------:R-:W-:Y:S02]  /*1ad0*/  WARPGROUP.DEPBAR.LE gsb0, 0x0 ;  /* 0x00008000000079c5 */ /* 0x000fe40000010000 */
[----:B------:R-:W-:-:S04]  /*1ae0*/  DEPBAR.LE SB0, 0x0 ;  /* 0x000080000000791a */ /* 0x000fc80000000000 */
[----:B------:R-:W-:Y:S02]  /*1af0*/  F2FP.BF16.F32.PACK_AB R24, R25, R24 ;  /* 0x000000181918723e */ /* 0x000fe400000010ff */
[----:B------:R-:W-:Y:S02]  /*1b00*/  F2FP.BF16.F32.PACK_AB R25, R27, R26 ;  /* 0x0000001a1b19723e */ /* 0x000fe400000010ff */
[----:B------:R-:W-:Y:S02]  /*1b10*/  F2FP.BF16.F32.PACK_AB R26, R29, R28 ;  /* 0x0000001c1d1a723e */ /* 0x000fe400000010ff */
[----:B------:R-:W-:Y:S02]  /*1b20*/  F2FP.BF16.F32.PACK_AB R32, R33, R32 ;  /* 0x000000202120723e */ /* 0x000fe400000010ff */
[----:B------:R-:W-:Y:S02]  /*1b30*/  F2FP.BF16.F32.PACK_AB R27, R31, R30 ;  /* 0x0000001e1f1b723e */ /* 0x000fe400000010ff */
[----:B------:R-:W-:-:S02]  /*1b40*/  F2FP.BF16.F32.PACK_AB R33, R35, R34 ;  /* 0x000000222321723e */ /* 0x000fc400000010ff */
[----:B------:R-:W-:Y:S02]  /*1b50*/  F2FP.BF16.F32.PACK_AB R40, R41, R40 ;  /* 0x000000282928723e */ /* 0x000fe400000010ff */
[----:B------:R-:W-:Y:S02]  /*1b60*/  F2FP.BF16.F32.PACK_AB R34, R37, R36 ;  /* 0x000000242522723e */ /* 0x000fe400000010ff */
[----:B------:R-:W-:Y:S02]  /*1b70*/  F2FP.BF16.F32.PACK_AB R35, R39, R38 ;  /* 0x000000262723723e */ /* 0x000fe400000010ff */
[----:B------:R-:W-:Y:S02]  /*1b80*/  F2FP.BF16.F32.PACK_AB R41, R43, R42 ;  /* 0x0000002a2b29723e */ /* 0x000fe400000010ff */
[----:B------:R-:W-:Y:S02]  /*1b90*/  F2FP.BF16.F32.PACK_AB R48, R49, R48 ;  /* 0x000000303130723e */ /* 0x000fe400000010ff */
[----:B------:R-:W-:-:S02]  /*1ba0*/  F2FP.BF16.F32.PACK_AB R42, R45, R44 ;  /* 0x0000002c2d2a723e */ /* 0x000fc400000010ff */
[----:B------:R-:W-:Y:S01]  /*1bb0*/  F2FP.BF16.F32.PACK_AB R43, R47, R46 ;  /* 0x0000002e2f2b723e */ /* 0x000fe200000010ff */
[C---:B-1----:R-:W-:Y:S01]  /*1bc0*/  IMAD.SHL.U32 R29, R7.reuse, 0x8, RZ ;  /* 0x00000008071d7824 */ /* 0x042fe200078e00ff */
[--C-:B------:R-:W-:Y:S02]  /*1bd0*/  SHF.R.U32.HI R4, RZ, 0x1, R7.reuse ;  /* 0x00000001ff047819 */ /* 0x100fe40000011607 */
[----:B------:R-:W-:Y:S02]  /*1be0*/  SHF.R.U32.HI R8, RZ, 0x5, R7 ;  /* 0x00000005ff087819 */ /* 0x000fe40000011607 */
[----:B------:R-:W-:Y:S02]  /*1bf0*/  LOP3.LUT R5, R7, 0xf, RZ, 0xc0, !PT ;  /* 0x0000000f07057812 */ /* 0x000fe400078ec0ff */
[----:B------:R-:W-:Y:S02]  /*1c00*/  LOP3.LUT R6, R4, 0x8, RZ, 0xc0, !PT ;  /* 0x0000000804067812 */ /* 0x000fe400078ec0ff */
[----:B------:R-:W-:-:S02]  /*1c10*/  LOP3.LUT R4, R8, 0x3, RZ, 0xc0, !PT ;  /* 0x0000000308047812 */ /* 0x000fc400078ec0ff */
[----:B------:R-:W-:Y:S01]  /*1c20*/  F2FP.BF16.F32.PACK_AB R49, R51, R50 ;  /* 0x000000323331723e */ /* 0x000fe200000010ff */
[----:B------:R-:W-:Y:S01]  /*1c30*/  IMAD R5, R5, 0x88, R6 ;  /* 0x0000008805057824 */ /* 0x000fe200078e0206 */
[----:B------:R-:W-:Y:S01]  /*1c40*/  F2FP.BF16.F32.PACK_AB R56, R57, R56 ;  /* 0x000000383938723e */ /* 0x000fe200000010ff */
[C---:B------:R-:W-:Y:S01]  /*1c50*/  IMAD.SHL.U32 R6, R4.reuse, 0x2, RZ ;  /* 0x0000000204067824 */ /* 0x040fe200078e00ff */
[----:B------:R-:W-:Y:S01]  /*1c60*/  F2FP.BF16.F32.PACK_AB R50, R53, R52 ;  /* 0x000000343532723e */ /* 0x000fe200000010ff */
[----:B------:R-:W-:Y:S01]  /*1c70*/  IMAD R5, R4, 0x880, R5 ;  /* 0x0000088004057824 */ /* 0x000fe200078e0205 */
[----:B------:R-:W-:Y:S02]  /*1c80*/  F2FP.BF16.F32.PACK_AB R51, R55, R54 ;  /* 0x000000363733723e */ /* 0x000fe400000010ff */
[----:B------:R-:W-:Y:S02]  /*1c90*/  F2FP.BF16.F32.PACK_AB R57, R59, R58 ;  /* 0x0000003a3b39723e */ /* 0x000fe400000010ff */
[----:B------:R-:W-:Y:S01]  /*1ca0*/  LEA R28, R5, UR14, 0x1 ;  /* 0x0000000e051c7c11 */ /* 0x000fe2000f8e08ff */
[----:B------:R-:W-:Y:S01]  /*1cb0*/  BAR.SYNC.DEFER_BLOCKING 0x0 ;  /* 0x0000000000007b1d */ /* 0x000fe20000010000 */
[----:B------:R-:W-:-:S02]  /*1cc0*/  F2FP.BF16.F32.PACK_AB R64, R65, R64 ;  /* 0x000000404140723e */ /* 0x000fc400000010ff */
        /* <DEDUP_REMOVED lines=10> */
[----:B------:R-:W-:Y:S01]  /*1d70*/  F2FP.BF16.F32.PACK_AB R81, R83, R82 ;  /* 0x000000525351723e */ /* 0x000fe200000010ff */
[----:B------:R1:W-:Y:S01]  /*1d80*/  STSM.16.M88.4 [R28], R24 ;  /* 0x000000181c007844 */ /* 0x0003e20000000200 */
[----:B------:R-:W-:-:S02]  /*1d90*/  F2FP.BF16.F32.PACK_AB R82, R85, R84 ;  /* 0x000000545552723e */ /* 0x000fc400000010ff */
[----:B------:R-:W-:Y:S01]  /*1da0*/  F2FP.BF16.F32.PACK_AB R83, R87, R86 ;  /* 0x000000565753723e */ /* 0x000fe200000010ff */
[----:B------:R2:W-:Y:S01]  /*1db0*/  STSM.16.M88.4 [R28+0x20], R32 ;  /* 0x000020201c007844 */ /* 0x0005e20000000200 */
[----:B------:R-:W-:Y:S02]  /*1dc0*/  LOP3.LUT R111, R6, R111, RZ, 0xfc, !PT ;  /* 0x0000006f066f7212 */ /* 0x000fe400078efcff */
[----:B------:R-:W-:Y:S01]  /*1dd0*/  LOP3.LUT R4, R29, 0x78, RZ, 0xc0, !PT ;  /* 0x000000781d047812 */ /* 0x000fe200078ec0ff */
[----:B------:R-:W-:Y:S01]  /*1de0*/  STSM.16.M88.4 [R28+0x40], R40 ;  /* 0x000040281c007844 */ /* 0x000fe20000000200 */
[----:B------:R-:W-:Y:S02]  /*1df0*/  LOP3.LUT R2, R2, 0x78, R29, 0xf8, !PT ;  /* 0x0000007802027812 */ /* 0x000fe400078ef81d */
[----:B------:R-:W-:Y:S01]  /*1e00*/  LOP3.LUT R29, R3, 0x10, RZ, 0xfc, !PT ;  /* 0x00000010031d7812 */ /* 0x000fe200078efcff */
[----:B------:R-:W-:Y:S01]  /*1e10*/  STSM.16.M88.4 [R28+0x60], R48 ;  /* 0x000060301c007844 */ /* 0x000fe20000000200 */
[----:B------:R-:W-:Y:S01]  /*1e20*/  IMAD R4, R111, 0x88, R4 ;  /* 0x000000886f047824 */ /* 0x000fe200078e0204 */
[----:B------:R-:W-:Y:S01]  /*1e30*/  ISETP.GE.AND P0, PT, R2, 0xc00, PT ;  /* 0x00000c000200780c */ /* 0x000fe20003f06270 */
[----:B------:R-:W-:Y:S01]  /*1e40*/  IMAD R37, R3, 0xc00, R2 ;  /* 0x00000c0003257824 */ /* 0x000fe200078e0202 */
[----:B------:R-:W-:Y:S01]  /*1e50*/  STSM.16.M88.4 [R28+0x80], R56 ;  /* 0x000080381c007844 */ /* 0x000fe20000000200 */
[----:B-1----:R-:W1:Y:S01]  /*1e60*/  LDC.64 R24, c[0x0][0x220] ;  /* 0x00008800ff187b82 */ /* 0x002e620000000a00 */
[----:B------:R-:W-:Y:S01]  /*1e70*/  LEA R36, R4, UR14, 0x1 ;  /* 0x0000000e04247c11 */ /* 0x000fe2000f8e08ff */
[----:B------:R-:W-:Y:S01]  /*1e80*/  VIADD R39, R37, 0x24000 ;  /* 0x0002400025277836 */ /* 0x000fe20000000000 */
[----:B------:R-:W-:Y:S01]  /*1e90*/  STSM.16.M88.4 [R28+0xa0], R64 ;  /* 0x0000a0401c007844 */ /* 0x000fe20000000200 */
[----:B------:R-:W-:Y:S01]  /*1ea0*/  ISETP.LT.AND P1, PT, R3, R0, !P0 ;  /* 0x000000000300720c */ /* 0x000fe20004721270 */
[----:B--2---:R-:W-:Y:S01]  /*1eb0*/  VIADD R35, R37, 0x6000 ;  /* 0x0000600025237836 */ /* 0x004fe20000000000 */
[C---:B------:R-:W-:Y:S01]  /*1ec0*/  LOP3.LUT R27, R3.reuse, 0x8, RZ, 0xfc, !PT ;  /* 0x00000008031b7812 */ /* 0x040fe200078efcff */
[----:B------:R-:W-:Y:S01]  /*1ed0*/  STSM.16.M88.4 [R28+0xc0], R72 ;  /* 0x0000c0481c007844 */ /* 0x000fe20000000200 */
[----:B------:R-:W-:-:S02]  /*1ee0*/  LOP3.LUT R31, R3, 0x18, RZ, 0xfc, !PT ;  /* 0x00000018031f7812 */ /* 0x000fc400078efcff */
[----:B------:R-:W-:Y:S01]  /*1ef0*/  LOP3.LUT R33, R3, 0x20, RZ, 0xfc, !PT ;  /* 0x0000002003217812 */ /* 0x000fe200078efcff */
[----:B------:R2:W-:Y:S01]  /*1f00*/  STSM.16.M88.4 [R28+0xe0], R80 ;  /* 0x0000e0501c007844 */ /* 0x0005e20000000200 */
[----:B------:R-:W-:Y:S01]  /*1f10*/  BAR.SYNC.DEFER_BLOCKING 0x0 ;  /* 0x0000000000007b1d */ /* 0x000fe20000010000 */
[-C--:B------:R-:W-:Y:S02]  /*1f20*/  ISETP.LT.AND P6, PT, R27, R0.reuse, !P0 ;  /* 0x000000001b00720c */ /* 0x080fe400047c1270 */
[-C--:B------:R-:W-:Y:S02]  /*1f30*/  ISETP.LT.AND P5, PT, R29, R0.reuse, !P0 ;  /* 0x000000001d00720c */ /* 0x080fe400047a1270 */
[-C--:B------:R-:W-:Y:S02]  /*1f40*/  ISETP.LT.AND P4, PT, R31, R0.reuse, !P0 ;  /* 0x000000001f00720c */ /* 0x080fe40004781270 */
[----:B------:R-:W-:Y:S01]  /*1f50*/  LOP3.LUT R29, R3, 0x28, RZ, 0xfc, !PT ;  /* 0x00000028031d7812 */ /* 0x000fe200078efcff */
[----:B-1----:R-:W-:Y:S01]  /*1f60*/  IMAD.WIDE R26, R37, 0x2, R24 ;  /* 0x00000002251a7825 */ /* 0x002fe200078e0218 */
[----:B------:R-:W-:-:S02]  /*1f70*/  ISETP.LT.AND P3, PT, R33, R0, !P0 ;  /* 0x000000002100720c */ /* 0x000fc40004761270 */
[C---:B------:R-:W-:Y:S02]  /*1f80*/  LOP3.LUT R31, R3.reuse, 0x30, RZ, 0xfc, !PT ;  /* 0x00000030031f7812 */ /* 0x040fe400078efcff */
[----:B------:R-:W-:Y:S01]  /*1f90*/  LOP3.LUT R33, R3, 0x38, RZ, 0xfc, !PT ;  /* 0x0000003803217812 */ /* 0x000fe200078efcff */
[----:B------:R-:W-:Y:S01]  /*1fa0*/  IMAD.WIDE R2, R35, 0x2, R24 ;  /* 0x0000000223027825 */ /* 0x000fe200078e0218 */
[----:B------:R-:W-:-:S03]  /*1fb0*/  ISETP.LT.AND P2, PT, R29, R0, !P0 ;  /* 0x000000001d00720c */ /* 0x000fc60004741270 */
[C---:B------:R-:W-:Y:S02]  /*1fc0*/  VIADD R29, R37.reuse, 0xc000 ;  /* 0x0000c000251d7836 */ /* 0x040fe40000000000 */
[----:B------:R-:W-:Y:S02]  /*1fd0*/  VIADD R35, R37, 0x1e000 ;  /* 0x0001e00025237836 */ /* 0x000fe40000000000 */
[--C-:B--2---:R-:W-:Y:S01]  /*1fe0*/  IMAD.WIDE R28, R29, 0x2, R24.reuse ;  /* 0x000000021d1c7825 */ /* 0x104fe200078e0218 */
[----:B------:R-:W1:Y:S04]  /*1ff0*/  LDS.128 R44, [R36] ;  /* 0x00000000242c7984 */ /* 0x000e680000000c00 */
[----:B------:R-:W2:Y:S04]  /*2000*/  LDS.128 R52, [R36+0x880] ;  /* 0x0008800024347984 */ /* 0x000ea80000000c00 */
[----:B------:R-:W3:Y:S04]  /*2010*/  LDS.128 R20, [R36+0x1100] ;  /* 0x0011000024147984 */ /* 0x000ee80000000c00 */
[----:B------:R-:W4:Y:S04]  /*2020*/  LDS.128 R16, [R36+0x1980] ;  /* 0x0019800024107984 */ /* 0x000f280000000c00 */
[----:B------:R-:W5:Y:S04]  /*2030*/  LDS.128 R12, [R36+0x2200] ;  /* 0x00220000240c7984 */ /* 0x000f680000000c00 */
[----:B------:R-:W5:Y:S04]  /*2040*/  LDS.128 R8, [R36+0x2a80] ;  /* 0x002a800024087984 */ /* 0x000f680000000c00 */
[----:B------:R-:W5:Y:S04]  /*2050*/  LDS.128 R4, [R36+0x3300] ;  /* 0x0033000024047984 */ /* 0x000f680000000c00 */
[----:B-1----:R1:W-:Y:S01]  /*2060*/  @P1 STG.E.128 desc[UR18][R26.64], R44 ;  /* 0x0000002c1a001986 */ /* 0x0023e2000c101d12 */
[-C--:B------:R-:W-:Y:S01]  /*2070*/  ISETP.LT.AND P1, PT, R31, R0.reuse, !P0 ;  /* 0x000000001f00720c */ /* 0x080fe20004721270 */
[----:B------:R-:W-:Y:S01]  /*2080*/  VIADD R31, R37, 0x12000 ;  /* 0x00012000251f7836 */ /* 0x000fe20000000000 */
[----:B------:R-:W-:Y:S01]  /*2090*/  ISETP.LT.AND P0, PT, R33, R0, !P0 ;  /* 0x000000002100720c */ /* 0x000fe20004701270 */
[----:B------:R-:W-:Y:S01]  /*20a0*/  VIADD R33, R37, 0x18000 ;  /* 0x0001800025217836 */ /* 0x000fe20000000000 */
[----:B--2---:R2:W-:Y:S01]  /*20b0*/  @P6 STG.E.128 desc[UR18][R2.64], R52 ;  /* 0x0000003402006986 */ /* 0x0045e2000c101d12 */
[----:B------:R-:W-:-:S03]  /*20c0*/  IMAD.WIDE R30, R31, 0x2, R24 ;  /* 0x000000021f1e7825 */ /* 0x000fc600078e0218 */
[----:B---3--:R2:W-:Y:S04]  /*20d0*/  @P5 STG.E.128 desc[UR18][R28.64], R20 ;  /* 0x000000141c005986 */ /* 0x0085e8000c101d12 */
[----:B----4-:R2:W-:Y:S01]  /*20e0*/  @P4 STG.E.128 desc[UR18][R30.64], R16 ;  /* 0x000000101e004986 */ /* 0x0105e2000c101d12 */
[----:B-1----:R-:W-:-:S04]  /*20f0*/  IMAD.WIDE R26, R33, 0x2, R24 ;  /* 0x00000002211a7825 */ /* 0x002fc800078e0218 */
[--C-:B------:R-:W-:Y:S01]  /*2100*/  IMAD.WIDE R32, R35, 0x2, R24.reuse ;  /* 0x0000000223207825 */ /* 0x100fe200078e0218 */
[----:B-----5:R2:W-:Y:S03]  /*2110*/  @P3 STG.E.128 desc[UR18][R26.64], R12 ;  /* 0x0000000c1a003986 */ /* 0x0205e6000c101d12 */
[----:B------:R-:W-:Y:S01]  /*2120*/  IMAD.WIDE R34, R39, 0x2, R24 ;  /* 0x0000000227227825 */ /* 0x000fe200078e0218 */
[----:B------:R2:W-:Y:S04]  /*2130*/  @P2 STG.E.128 desc[UR18][R32.64], R8 ;  /* 0x0000000820002986 */ /* 0x0005e8000c101d12 */
[----:B------:R2:W-:Y:S01]  /*2140*/  @P1 STG.E.128 desc[UR18][R34.64], R4 ;  /* 0x0000000422001986 */ /* 0x0005e2000c101d12 */
[----:B------:R-:W-:Y:S05]  /*2150*/  @!P0 EXIT ;  /* 0x000000000000894d */ /* 0x000fea0003800000 */
[----:B--2---:R-:W1:Y:S01]  /*2160*/  LDS.128 R4, [R36+0x3b80] ;  /* 0x003b800024047984 */ /* 0x004e620000000c00 */
[----:B------:R-:W-:-:S04]  /*2170*/  VIADD R37, R37, 0x2a000 ;  /* 0x0002a00025257836 */ /* 0x000fc80000000000 */
[----:B------:R-:W-:-:S05]  /*2180*/  IMAD.WIDE R24, R37, 0x2, R24 ;  /* 0x0000000225187825 */ /* 0x000fca00078e0218 */
[----:B-1----:R-:W-:Y:S01]  /*2190*/  STG.E.128 desc[UR18][R24.64], R4 ;  /* 0x0000000418007986 */ /* 0x002fe2000c101d12 */
[----:B------:R-:W-:Y:S05]  /*21a0*/  EXIT ;  /* 0x000000000000794d */ /* 0x000fea0003800000 */
.L_x_1:
[----:B------:R-:W-:-:S00]  /*21b0*/  BRA `(.L_x_1) ;  /* 0xfffffffc00fc7947 */ /* 0x000fc0000383ffff */
[----:B------:R-:W-:-:S00]  /*21c0*/  NOP ;  /* 0x0000000000007918 */ /* 0x000fc00000000000 */
        /* <DEDUP_REMOVED lines=11> */
.L_x_2:


//--------------------- .nv.shared.triton_mm      --------------------------
	.section	.nv.shared.triton_mm,"aw",@nobits
	.sectionflags	@""
	.align	16
	.zero		1024


//--------------------- .nv.constant0.triton_mm   --------------------------
	.section	.nv.constant0.triton_mm,"a",@progbits
	.sectionflags	@""
	.align	4
.nv.constant0.triton_mm:
	.zero		560
